//
// Generated by NVIDIA NVVM Compiler
//
// Compiler Build ID: CL-36424714
// Cuda compilation tools, release 13.0, V13.0.88
// Based on NVVM 20.0.0
//

.version 9.0
.target sm_100
.address_size 64

	// .globl	_Z17multVectorsKernelILi1EEvP6bigintPKS0_P11bigint_widem

.visible .entry _Z17multVectorsKernelILi1EEvP6bigintPKS0_P11bigint_widem(
	.param .u64 .ptr .align 1 _Z17multVectorsKernelILi1EEvP6bigintPKS0_P11bigint_widem_param_0,
	.param .u64 .ptr .align 1 _Z17multVectorsKernelILi1EEvP6bigintPKS0_P11bigint_widem_param_1,
	.param .u64 .ptr .align 1 _Z17multVectorsKernelILi1EEvP6bigintPKS0_P11bigint_widem_param_2,
	.param .u64 _Z17multVectorsKernelILi1EEvP6bigintPKS0_P11bigint_widem_param_3
)
{
	.reg .pred 	%p<5>;
	.reg .b32 	%r<628>;
	.reg .b64 	%rd<17>;

	ld.param.u64 	%rd6, [_Z17multVectorsKernelILi1EEvP6bigintPKS0_P11bigint_widem_param_3];
	mov.u32 	%r34, %ntid.x;
	mov.u32 	%r35, %ctaid.x;
	mov.u32 	%r36, %tid.x;
	mad.lo.s32 	%r37, %r34, %r35, %r36;
	cvt.s64.s32 	%rd1, %r37;
	setp.le.u64 	%p1, %rd6, %rd1;
	@%p1 bra 	$L__BB0_7;
	ld.param.u64 	%rd16, [_Z17multVectorsKernelILi1EEvP6bigintPKS0_P11bigint_widem_param_2];
	ld.param.u64 	%rd15, [_Z17multVectorsKernelILi1EEvP6bigintPKS0_P11bigint_widem_param_1];
	ld.param.u64 	%rd14, [_Z17multVectorsKernelILi1EEvP6bigintPKS0_P11bigint_widem_param_0];
	cvta.to.global.u64 	%rd7, %rd16;
	cvta.to.global.u64 	%rd8, %rd14;
	cvta.to.global.u64 	%rd9, %rd15;
	shl.b64 	%rd10, %rd1, 5;
	add.s64 	%rd11, %rd8, %rd10;
	ld.global.v4.u32 	{%r339, %r342, %r345, %r348}, [%rd11];
	ld.global.v4.u32 	{%r340, %r343, %r346, %r349}, [%rd11+16];
	add.s64 	%rd12, %rd9, %rd10;
	ld.global.v4.u32 	{%r354, %r357, %r360, %r363}, [%rd12];
	ld.global.v4.u32 	{%r355, %r358, %r361, %r364}, [%rd12+16];
	shl.b64 	%rd13, %rd1, 6;
	add.s64 	%rd2, %rd7, %rd13;
	// begin inline asm
	mul.lo.u32 %r38, %r339, %r354;
	// end inline asm
	st.global.u32 	[%rd2], %r38;
	// begin inline asm
	mul.hi.u32 %r41, %r339, %r354;
	// end inline asm
	st.global.u32 	[%rd2+4], %r41;
	// begin inline asm
	mul.lo.u32 %r44, %r345, %r354;
	// end inline asm
	st.global.u32 	[%rd2+8], %r44;
	// begin inline asm
	mul.hi.u32 %r47, %r345, %r354;
	// end inline asm
	st.global.u32 	[%rd2+12], %r47;
	// begin inline asm
	mul.lo.u32 %r50, %r342, %r354;
	// end inline asm
	// begin inline asm
	mul.hi.u32 %r53, %r342, %r354;
	// end inline asm
	// begin inline asm
	mul.lo.u32 %r56, %r348, %r354;
	// end inline asm
	// begin inline asm
	mul.hi.u32 %r59, %r348, %r354;
	// end inline asm
	// begin inline asm
	mad.lo.cc.u32 %r62, %r342, %r357, %r44;
	// end inline asm
	st.global.u32 	[%rd2+8], %r62;
	ld.global.u32 	%r69, [%rd2+12];
	// begin inline asm
	madc.hi.cc.u32 %r66, %r342, %r357, %r69;
	// end inline asm
	st.global.u32 	[%rd2+12], %r66;
	mov.b32 	%r517, 0;
	// begin inline asm
	madc.lo.cc.u32 %r70, %r348, %r357, %r517;
	// end inline asm
	st.global.u32 	[%rd2+16], %r70;
	// begin inline asm
	madc.hi.u32 %r74, %r348, %r357, %r517;
	// end inline asm
	st.global.u32 	[%rd2+20], %r74;
	// begin inline asm
	mad.lo.cc.u32 %r78, %r339, %r357, %r50;
	// end inline asm
	// begin inline asm
	madc.hi.cc.u32 %r82, %r339, %r357, %r53;
	// end inline asm
	// begin inline asm
	madc.lo.cc.u32 %r86, %r345, %r357, %r56;
	// end inline asm
	// begin inline asm
	madc.hi.cc.u32 %r90, %r345, %r357, %r59;
	// end inline asm
	ld.global.u32 	%r95, [%rd2+20];
	// begin inline asm
	addc.u32 %r94, %r95, %r517;
	// end inline asm
	st.global.u32 	[%rd2+20], %r94;
	// begin inline asm
	mad.lo.cc.u32 %r97, %r342, %r360, %r86;
	// end inline asm
	// begin inline asm
	madc.hi.cc.u32 %r101, %r342, %r360, %r90;
	// end inline asm
	// begin inline asm
	madc.lo.cc.u32 %r105, %r348, %r360, %r517;
	// end inline asm
	// begin inline asm
	madc.hi.u32 %r109, %r348, %r360, %r517;
	// end inline asm
	ld.global.u32 	%r116, [%rd2+8];
	// begin inline asm
	mad.lo.cc.u32 %r113, %r339, %r360, %r116;
	// end inline asm
	st.global.u32 	[%rd2+8], %r113;
	ld.global.u32 	%r120, [%rd2+12];
	// begin inline asm
	madc.hi.cc.u32 %r117, %r339, %r360, %r120;
	// end inline asm
	st.global.u32 	[%rd2+12], %r117;
	ld.global.u32 	%r124, [%rd2+16];
	// begin inline asm
	madc.lo.cc.u32 %r121, %r345, %r360, %r124;
	// end inline asm
	st.global.u32 	[%rd2+16], %r121;
	ld.global.u32 	%r128, [%rd2+20];
	// begin inline asm
	madc.hi.cc.u32 %r125, %r345, %r360, %r128;
	// end inline asm
	st.global.u32 	[%rd2+20], %r125;
	// begin inline asm
	addc.u32 %r129, %r109, %r517;
	// end inline asm
	ld.global.u32 	%r135, [%rd2+16];
	// begin inline asm
	mad.lo.cc.u32 %r132, %r342, %r363, %r135;
	// end inline asm
	st.global.u32 	[%rd2+16], %r132;
	ld.global.u32 	%r139, [%rd2+20];
	// begin inline asm
	madc.hi.cc.u32 %r136, %r342, %r363, %r139;
	// end inline asm
	st.global.u32 	[%rd2+20], %r136;
	// begin inline asm
	madc.lo.cc.u32 %r140, %r348, %r363, %r517;
	// end inline asm
	st.global.u32 	[%rd2+24], %r140;
	// begin inline asm
	madc.hi.u32 %r144, %r348, %r363, %r517;
	// end inline asm
	st.global.u32 	[%rd2+28], %r144;
	// begin inline asm
	mad.lo.cc.u32 %r148, %r339, %r363, %r97;
	// end inline asm
	// begin inline asm
	madc.hi.cc.u32 %r152, %r339, %r363, %r101;
	// end inline asm
	// begin inline asm
	madc.lo.cc.u32 %r156, %r345, %r363, %r105;
	// end inline asm
	// begin inline asm
	madc.hi.cc.u32 %r160, %r345, %r363, %r129;
	// end inline asm
	ld.global.u32 	%r165, [%rd2+28];
	// begin inline asm
	addc.u32 %r164, %r165, %r517;
	// end inline asm
	st.global.u32 	[%rd2+28], %r164;
	ld.global.u32 	%r168, [%rd2+4];
	// begin inline asm
	add.cc.u32 %r167, %r168, %r78;
	// end inline asm
	st.global.u32 	[%rd2+4], %r167;
	ld.global.u32 	%r171, [%rd2+8];
	// begin inline asm
	addc.cc.u32 %r170, %r171, %r82;
	// end inline asm
	st.global.u32 	[%rd2+8], %r170;
	ld.global.u32 	%r174, [%rd2+12];
	// begin inline asm
	addc.cc.u32 %r173, %r174, %r148;
	// end inline asm
	st.global.u32 	[%rd2+12], %r173;
	ld.global.u32 	%r177, [%rd2+16];
	// begin inline asm
	addc.cc.u32 %r176, %r177, %r152;
	// end inline asm
	st.global.u32 	[%rd2+16], %r176;
	ld.global.u32 	%r180, [%rd2+20];
	// begin inline asm
	addc.cc.u32 %r179, %r180, %r156;
	// end inline asm
	st.global.u32 	[%rd2+20], %r179;
	ld.global.u32 	%r183, [%rd2+24];
	// begin inline asm
	addc.cc.u32 %r182, %r183, %r160;
	// end inline asm
	st.global.u32 	[%rd2+24], %r182;
	ld.global.u32 	%r186, [%rd2+28];
	// begin inline asm
	addc.u32 %r185, %r186, %r517;
	// end inline asm
	st.global.u32 	[%rd2+28], %r185;
	// begin inline asm
	mul.lo.u32 %r188, %r340, %r355;
	// end inline asm
	st.global.u32 	[%rd2+32], %r188;
	// begin inline asm
	mul.hi.u32 %r191, %r340, %r355;
	// end inline asm
	st.global.u32 	[%rd2+36], %r191;
	// begin inline asm
	mul.lo.u32 %r194, %r346, %r355;
	// end inline asm
	st.global.u32 	[%rd2+40], %r194;
	// begin inline asm
	mul.hi.u32 %r197, %r346, %r355;
	// end inline asm
	st.global.u32 	[%rd2+44], %r197;
	// begin inline asm
	mul.lo.u32 %r200, %r343, %r355;
	// end inline asm
	// begin inline asm
	mul.hi.u32 %r203, %r343, %r355;
	// end inline asm
	// begin inline asm
	mul.lo.u32 %r206, %r349, %r355;
	// end inline asm
	// begin inline asm
	mul.hi.u32 %r209, %r349, %r355;
	// end inline asm
	// begin inline asm
	mad.lo.cc.u32 %r212, %r343, %r358, %r194;
	// end inline asm
	st.global.u32 	[%rd2+40], %r212;
	ld.global.u32 	%r219, [%rd2+44];
	// begin inline asm
	madc.hi.cc.u32 %r216, %r343, %r358, %r219;
	// end inline asm
	st.global.u32 	[%rd2+44], %r216;
	// begin inline asm
	madc.lo.cc.u32 %r220, %r349, %r358, %r517;
	// end inline asm
	st.global.u32 	[%rd2+48], %r220;
	// begin inline asm
	madc.hi.u32 %r224, %r349, %r358, %r517;
	// end inline asm
	st.global.u32 	[%rd2+52], %r224;
	// begin inline asm
	mad.lo.cc.u32 %r228, %r340, %r358, %r200;
	// end inline asm
	// begin inline asm
	madc.hi.cc.u32 %r232, %r340, %r358, %r203;
	// end inline asm
	// begin inline asm
	madc.lo.cc.u32 %r236, %r346, %r358, %r206;
	// end inline asm
	// begin inline asm
	madc.hi.cc.u32 %r240, %r346, %r358, %r209;
	// end inline asm
	ld.global.u32 	%r245, [%rd2+52];
	// begin inline asm
	addc.u32 %r244, %r245, %r517;
	// end inline asm
	st.global.u32 	[%rd2+52], %r244;
	// begin inline asm
	mad.lo.cc.u32 %r247, %r343, %r361, %r236;
	// end inline asm
	// begin inline asm
	madc.hi.cc.u32 %r251, %r343, %r361, %r240;
	// end inline asm
	// begin inline asm
	madc.lo.cc.u32 %r255, %r349, %r361, %r517;
	// end inline asm
	// begin inline asm
	madc.hi.u32 %r259, %r349, %r361, %r517;
	// end inline asm
	ld.global.u32 	%r266, [%rd2+40];
	// begin inline asm
	mad.lo.cc.u32 %r263, %r340, %r361, %r266;
	// end inline asm
	st.global.u32 	[%rd2+40], %r263;
	ld.global.u32 	%r270, [%rd2+44];
	// begin inline asm
	madc.hi.cc.u32 %r267, %r340, %r361, %r270;
	// end inline asm
	st.global.u32 	[%rd2+44], %r267;
	ld.global.u32 	%r274, [%rd2+48];
	// begin inline asm
	madc.lo.cc.u32 %r271, %r346, %r361, %r274;
	// end inline asm
	st.global.u32 	[%rd2+48], %r271;
	ld.global.u32 	%r278, [%rd2+52];
	// begin inline asm
	madc.hi.cc.u32 %r275, %r346, %r361, %r278;
	// end inline asm
	st.global.u32 	[%rd2+52], %r275;
	// begin inline asm
	addc.u32 %r279, %r259, %r517;
	// end inline asm
	ld.global.u32 	%r285, [%rd2+48];
	// begin inline asm
	mad.lo.cc.u32 %r282, %r343, %r364, %r285;
	// end inline asm
	st.global.u32 	[%rd2+48], %r282;
	ld.global.u32 	%r289, [%rd2+52];
	// begin inline asm
	madc.hi.cc.u32 %r286, %r343, %r364, %r289;
	// end inline asm
	st.global.u32 	[%rd2+52], %r286;
	// begin inline asm
	madc.lo.cc.u32 %r290, %r349, %r364, %r517;
	// end inline asm
	st.global.u32 	[%rd2+56], %r290;
	// begin inline asm
	madc.hi.u32 %r294, %r349, %r364, %r517;
	// end inline asm
	st.global.u32 	[%rd2+60], %r294;
	// begin inline asm
	mad.lo.cc.u32 %r298, %r340, %r364, %r247;
	// end inline asm
	// begin inline asm
	madc.hi.cc.u32 %r302, %r340, %r364, %r251;
	// end inline asm
	// begin inline asm
	madc.lo.cc.u32 %r306, %r346, %r364, %r255;
	// end inline asm
	// begin inline asm
	madc.hi.cc.u32 %r310, %r346, %r364, %r279;
	// end inline asm
	ld.global.u32 	%r315, [%rd2+60];
	// begin inline asm
	addc.u32 %r314, %r315, %r517;
	// end inline asm
	st.global.u32 	[%rd2+60], %r314;
	ld.global.u32 	%r318, [%rd2+36];
	// begin inline asm
	add.cc.u32 %r317, %r318, %r228;
	// end inline asm
	st.global.u32 	[%rd2+36], %r317;
	ld.global.u32 	%r321, [%rd2+40];
	// begin inline asm
	addc.cc.u32 %r320, %r321, %r232;
	// end inline asm
	st.global.u32 	[%rd2+40], %r320;
	ld.global.u32 	%r324, [%rd2+44];
	// begin inline asm
	addc.cc.u32 %r323, %r324, %r298;
	// end inline asm
	st.global.u32 	[%rd2+44], %r323;
	ld.global.u32 	%r327, [%rd2+48];
	// begin inline asm
	addc.cc.u32 %r326, %r327, %r302;
	// end inline asm
	st.global.u32 	[%rd2+48], %r326;
	ld.global.u32 	%r330, [%rd2+52];
	// begin inline asm
	addc.cc.u32 %r329, %r330, %r306;
	// end inline asm
	st.global.u32 	[%rd2+52], %r329;
	ld.global.u32 	%r333, [%rd2+56];
	// begin inline asm
	addc.cc.u32 %r332, %r333, %r310;
	// end inline asm
	st.global.u32 	[%rd2+56], %r332;
	ld.global.u32 	%r336, [%rd2+60];
	// begin inline asm
	addc.u32 %r335, %r336, %r517;
	// end inline asm
	st.global.u32 	[%rd2+60], %r335;
	// begin inline asm
	add.cc.u32 %r338, %r339, %r340;
	// end inline asm
	// begin inline asm
	addc.cc.u32 %r341, %r342, %r343;
	// end inline asm
	// begin inline asm
	addc.cc.u32 %r344, %r345, %r346;
	// end inline asm
	// begin inline asm
	addc.cc.u32 %r347, %r348, %r349;
	// end inline asm
	// begin inline asm
	addc.u32 %r350, %r517, %r517;
	// end inline asm
	// begin inline asm
	add.cc.u32 %r353, %r354, %r355;
	// end inline asm
	// begin inline asm
	addc.cc.u32 %r356, %r357, %r358;
	// end inline asm
	// begin inline asm
	addc.cc.u32 %r359, %r360, %r361;
	// end inline asm
	// begin inline asm
	addc.cc.u32 %r362, %r363, %r364;
	// end inline asm
	// begin inline asm
	addc.u32 %r365, %r517, %r517;
	// end inline asm
	// begin inline asm
	mul.lo.u32 %r368, %r338, %r353;
	// end inline asm
	// begin inline asm
	mul.hi.u32 %r371, %r338, %r353;
	// end inline asm
	// begin inline asm
	mul.lo.u32 %r374, %r344, %r353;
	// end inline asm
	// begin inline asm
	mul.hi.u32 %r377, %r344, %r353;
	// end inline asm
	// begin inline asm
	mul.lo.u32 %r380, %r341, %r353;
	// end inline asm
	// begin inline asm
	mul.hi.u32 %r383, %r341, %r353;
	// end inline asm
	// begin inline asm
	mul.lo.u32 %r386, %r347, %r353;
	// end inline asm
	// begin inline asm
	mul.hi.u32 %r389, %r347, %r353;
	// end inline asm
	// begin inline asm
	mad.lo.cc.u32 %r392, %r341, %r356, %r374;
	// end inline asm
	// begin inline asm
	madc.hi.cc.u32 %r396, %r341, %r356, %r377;
	// end inline asm
	// begin inline asm
	madc.lo.cc.u32 %r400, %r347, %r356, %r517;
	// end inline asm
	// begin inline asm
	madc.hi.u32 %r404, %r347, %r356, %r517;
	// end inline asm
	// begin inline asm
	mad.lo.cc.u32 %r408, %r338, %r356, %r380;
	// end inline asm
	// begin inline asm
	madc.hi.cc.u32 %r412, %r338, %r356, %r383;
	// end inline asm
	// begin inline asm
	madc.lo.cc.u32 %r416, %r344, %r356, %r386;
	// end inline asm
	// begin inline asm
	madc.hi.cc.u32 %r420, %r344, %r356, %r389;
	// end inline asm
	// begin inline asm
	addc.u32 %r424, %r404, %r517;
	// end inline asm
	// begin inline asm
	mad.lo.cc.u32 %r427, %r341, %r359, %r416;
	// end inline asm
	// begin inline asm
	madc.hi.cc.u32 %r431, %r341, %r359, %r420;
	// end inline asm
	// begin inline asm
	madc.lo.cc.u32 %r435, %r347, %r359, %r517;
	// end inline asm
	// begin inline asm
	madc.hi.u32 %r439, %r347, %r359, %r517;
	// end inline asm
	// begin inline asm
	mad.lo.cc.u32 %r443, %r338, %r359, %r392;
	// end inline asm
	// begin inline asm
	madc.hi.cc.u32 %r447, %r338, %r359, %r396;
	// end inline asm
	// begin inline asm
	madc.lo.cc.u32 %r451, %r344, %r359, %r400;
	// end inline asm
	// begin inline asm
	madc.hi.cc.u32 %r455, %r344, %r359, %r424;
	// end inline asm
	// begin inline asm
	addc.u32 %r459, %r439, %r517;
	// end inline asm
	// begin inline asm
	mad.lo.cc.u32 %r462, %r341, %r362, %r451;
	// end inline asm
	// begin inline asm
	madc.hi.cc.u32 %r466, %r341, %r362, %r455;
	// end inline asm
	// begin inline asm
	madc.lo.cc.u32 %r470, %r347, %r362, %r517;
	// end inline asm
	// begin inline asm
	madc.hi.u32 %r474, %r347, %r362, %r517;
	// end inline asm
	// begin inline asm
	mad.lo.cc.u32 %r478, %r338, %r362, %r427;
	// end inline asm
	// begin inline asm
	madc.hi.cc.u32 %r482, %r338, %r362, %r431;
	// end inline asm
	// begin inline asm
	madc.lo.cc.u32 %r486, %r344, %r362, %r435;
	// end inline asm
	// begin inline asm
	madc.hi.cc.u32 %r490, %r344, %r362, %r459;
	// end inline asm
	// begin inline asm
	addc.u32 %r494, %r474, %r517;
	// end inline asm
	// begin inline asm
	add.cc.u32 %r497, %r371, %r408;
	// end inline asm
	// begin inline asm
	addc.cc.u32 %r500, %r443, %r412;
	// end inline asm
	// begin inline asm
	addc.cc.u32 %r503, %r447, %r478;
	// end inline asm
	// begin inline asm
	addc.cc.u32 %r624, %r462, %r482;
	// end inline asm
	// begin inline asm
	addc.cc.u32 %r625, %r466, %r486;
	// end inline asm
	// begin inline asm
	addc.cc.u32 %r626, %r470, %r490;
	// end inline asm
	// begin inline asm
	addc.u32 %r627, %r494, %r517;
	// end inline asm
	setp.eq.s32 	%p2, %r350, 0;
	@%p2 bra 	$L__BB0_3;
	// begin inline asm
	add.cc.u32 %r624, %r624, %r353;
	// end inline asm
	// begin inline asm
	addc.cc.u32 %r625, %r625, %r356;
	// end inline asm
	// begin inline asm
	addc.cc.u32 %r626, %r626, %r359;
	// end inline asm
	// begin inline asm
	addc.u32 %r627, %r627, %r362;
	// end inline asm
$L__BB0_3:
	setp.eq.s32 	%p3, %r365, 0;
	@%p3 bra 	$L__BB0_5;
	// begin inline asm
	add.cc.u32 %r624, %r624, %r338;
	// end inline asm
	// begin inline asm
	addc.cc.u32 %r625, %r625, %r341;
	// end inline asm
	// begin inline asm
	addc.cc.u32 %r626, %r626, %r344;
	// end inline asm
	// begin inline asm
	addc.u32 %r627, %r627, %r347;
	// end inline asm
$L__BB0_5:
	ld.global.u32 	%r544, [%rd2+32];
	// begin inline asm
	sub.cc.u32 %r542, %r368, %r544;
	// end inline asm
	ld.global.u32 	%r547, [%rd2+36];
	// begin inline asm
	subc.cc.u32 %r545, %r497, %r547;
	// end inline asm
	ld.global.u32 	%r550, [%rd2+40];
	// begin inline asm
	subc.cc.u32 %r548, %r500, %r550;
	// end inline asm
	ld.global.u32 	%r553, [%rd2+44];
	// begin inline asm
	subc.cc.u32 %r551, %r503, %r553;
	// end inline asm
	ld.global.u32 	%r556, [%rd2+48];
	// begin inline asm
	subc.cc.u32 %r554, %r624, %r556;
	// end inline asm
	ld.global.u32 	%r559, [%rd2+52];
	// begin inline asm
	subc.cc.u32 %r557, %r625, %r559;
	// end inline asm
	ld.global.u32 	%r562, [%rd2+56];
	// begin inline asm
	subc.cc.u32 %r560, %r626, %r562;
	// end inline asm
	ld.global.u32 	%r565, [%rd2+60];
	// begin inline asm
	subc.u32 %r563, %r627, %r565;
	// end inline asm
	ld.global.u32 	%r568, [%rd2];
	// begin inline asm
	sub.cc.u32 %r566, %r542, %r568;
	// end inline asm
	ld.global.u32 	%r571, [%rd2+4];
	// begin inline asm
	subc.cc.u32 %r569, %r545, %r571;
	// end inline asm
	ld.global.u32 	%r574, [%rd2+8];
	// begin inline asm
	subc.cc.u32 %r572, %r548, %r574;
	// end inline asm
	ld.global.u32 	%r577, [%rd2+12];
	// begin inline asm
	subc.cc.u32 %r575, %r551, %r577;
	// end inline asm
	ld.global.u32 	%r580, [%rd2+16];
	// begin inline asm
	subc.cc.u32 %r578, %r554, %r580;
	// end inline asm
	ld.global.u32 	%r583, [%rd2+20];
	// begin inline asm
	subc.cc.u32 %r581, %r557, %r583;
	// end inline asm
	ld.global.u32 	%r586, [%rd2+24];
	// begin inline asm
	subc.cc.u32 %r584, %r560, %r586;
	// end inline asm
	ld.global.u32 	%r589, [%rd2+28];
	// begin inline asm
	subc.u32 %r587, %r563, %r589;
	// end inline asm
	ld.global.u32 	%r591, [%rd2+16];
	// begin inline asm
	add.cc.u32 %r590, %r591, %r566;
	// end inline asm
	st.global.u32 	[%rd2+16], %r590;
	ld.global.u32 	%r594, [%rd2+20];
	// begin inline asm
	addc.cc.u32 %r593, %r594, %r569;
	// end inline asm
	st.global.u32 	[%rd2+20], %r593;
	ld.global.u32 	%r597, [%rd2+24];
	// begin inline asm
	addc.cc.u32 %r596, %r597, %r572;
	// end inline asm
	st.global.u32 	[%rd2+24], %r596;
	ld.global.u32 	%r600, [%rd2+28];
	// begin inline asm
	addc.cc.u32 %r599, %r600, %r575;
	// end inline asm
	st.global.u32 	[%rd2+28], %r599;
	ld.global.u32 	%r603, [%rd2+32];
	// begin inline asm
	addc.cc.u32 %r602, %r603, %r578;
	// end inline asm
	st.global.u32 	[%rd2+32], %r602;
	ld.global.u32 	%r606, [%rd2+36];
	// begin inline asm
	addc.cc.u32 %r605, %r606, %r581;
	// end inline asm
	st.global.u32 	[%rd2+36], %r605;
	ld.global.u32 	%r609, [%rd2+40];
	// begin inline asm
	addc.cc.u32 %r608, %r609, %r584;
	// end inline asm
	st.global.u32 	[%rd2+40], %r608;
	ld.global.u32 	%r612, [%rd2+44];
	// begin inline asm
	addc.cc.u32 %r611, %r612, %r587;
	// end inline asm
	st.global.u32 	[%rd2+44], %r611;
	mov.b32 	%r616, 0;
	// begin inline asm
	addc.u32 %r614, %r616, %r616;
	// end inline asm
	setp.eq.s32 	%p4, %r614, 0;
	@%p4 bra 	$L__BB0_7;
	ld.global.u32 	%r618, [%rd2+48];
	mov.b32 	%r619, 0;
	// begin inline asm
	addc.u32 %r617, %r618, %r619;
	// end inline asm
	st.global.u32 	[%rd2+48], %r617;
$L__BB0_7:
	ret;

}
	// .globl	_Z17multVectorsKernelILi500EEvP6bigintPKS0_P11bigint_widem
.visible .entry _Z17multVectorsKernelILi500EEvP6bigintPKS0_P11bigint_widem(
	.param .u64 .ptr .align 1 _Z17multVectorsKernelILi500EEvP6bigintPKS0_P11bigint_widem_param_0,
	.param .u64 .ptr .align 1 _Z17multVectorsKernelILi500EEvP6bigintPKS0_P11bigint_widem_param_1,
	.param .u64 .ptr .align 1 _Z17multVectorsKernelILi500EEvP6bigintPKS0_P11bigint_widem_param_2,
	.param .u64 _Z17multVectorsKernelILi500EEvP6bigintPKS0_P11bigint_widem_param_3
)
{
	.reg .pred 	%p<18>;
	.reg .b32 	%r<3256>;
	.reg .b64 	%rd<15>;

	ld.param.u64 	%rd3, [_Z17multVectorsKernelILi500EEvP6bigintPKS0_P11bigint_widem_param_0];
	ld.param.u64 	%rd4, [_Z17multVectorsKernelILi500EEvP6bigintPKS0_P11bigint_widem_param_1];
	ld.param.u64 	%rd6, [_Z17multVectorsKernelILi500EEvP6bigintPKS0_P11bigint_widem_param_3];
	mov.u32 	%r284, %ntid.x;
	mov.u32 	%r285, %ctaid.x;
	mov.u32 	%r286, %tid.x;
	mad.lo.s32 	%r287, %r284, %r285, %r286;
	cvt.s64.s32 	%rd1, %r287;
	setp.le.u64 	%p1, %rd6, %rd1;
	@%p1 bra 	$L__BB1_34;
	cvta.to.global.u64 	%rd7, %rd3;
	cvta.to.global.u64 	%rd8, %rd4;
	shl.b64 	%rd9, %rd1, 5;
	add.s64 	%rd10, %rd7, %rd9;
	ld.global.v4.u32 	{%r3210, %r3209, %r3208, %r3207}, [%rd10];
	ld.global.v4.u32 	{%r3206, %r3205, %r3204, %r3203}, [%rd10+16];
	add.s64 	%rd11, %rd8, %rd9;
	ld.global.v4.u32 	{%r9, %r10, %r11, %r12}, [%rd11];
	ld.global.v4.u32 	{%r13, %r14, %r15, %r16}, [%rd11+16];
	mov.b32 	%r3211, 0;
$L__BB1_2:
	// begin inline asm
	mul.lo.u32 %r289, %r3210, %r9;
	// end inline asm
	// begin inline asm
	mul.hi.u32 %r292, %r3210, %r9;
	// end inline asm
	// begin inline asm
	mul.lo.u32 %r295, %r3208, %r9;
	// end inline asm
	// begin inline asm
	mul.hi.u32 %r298, %r3208, %r9;
	// end inline asm
	// begin inline asm
	mul.lo.u32 %r301, %r3209, %r9;
	// end inline asm
	// begin inline asm
	mul.hi.u32 %r304, %r3209, %r9;
	// end inline asm
	// begin inline asm
	mul.lo.u32 %r307, %r3207, %r9;
	// end inline asm
	// begin inline asm
	mul.hi.u32 %r310, %r3207, %r9;
	// end inline asm
	// begin inline asm
	mad.lo.cc.u32 %r313, %r3209, %r10, %r295;
	// end inline asm
	// begin inline asm
	madc.hi.cc.u32 %r317, %r3209, %r10, %r298;
	// end inline asm
	mov.b32 	%r768, 0;
	// begin inline asm
	madc.lo.cc.u32 %r321, %r3207, %r10, %r768;
	// end inline asm
	// begin inline asm
	madc.hi.u32 %r325, %r3207, %r10, %r768;
	// end inline asm
	// begin inline asm
	mad.lo.cc.u32 %r329, %r3210, %r10, %r301;
	// end inline asm
	// begin inline asm
	madc.hi.cc.u32 %r333, %r3210, %r10, %r304;
	// end inline asm
	// begin inline asm
	madc.lo.cc.u32 %r337, %r3208, %r10, %r307;
	// end inline asm
	// begin inline asm
	madc.hi.cc.u32 %r341, %r3208, %r10, %r310;
	// end inline asm
	// begin inline asm
	addc.u32 %r345, %r325, %r768;
	// end inline asm
	// begin inline asm
	mad.lo.cc.u32 %r348, %r3209, %r11, %r337;
	// end inline asm
	// begin inline asm
	madc.hi.cc.u32 %r352, %r3209, %r11, %r341;
	// end inline asm
	// begin inline asm
	madc.lo.cc.u32 %r356, %r3207, %r11, %r768;
	// end inline asm
	// begin inline asm
	madc.hi.u32 %r360, %r3207, %r11, %r768;
	// end inline asm
	// begin inline asm
	mad.lo.cc.u32 %r364, %r3210, %r11, %r313;
	// end inline asm
	// begin inline asm
	madc.hi.cc.u32 %r368, %r3210, %r11, %r317;
	// end inline asm
	// begin inline asm
	madc.lo.cc.u32 %r372, %r3208, %r11, %r321;
	// end inline asm
	// begin inline asm
	madc.hi.cc.u32 %r376, %r3208, %r11, %r345;
	// end inline asm
	// begin inline asm
	addc.u32 %r380, %r360, %r768;
	// end inline asm
	// begin inline asm
	mad.lo.cc.u32 %r383, %r3209, %r12, %r372;
	// end inline asm
	// begin inline asm
	madc.hi.cc.u32 %r387, %r3209, %r12, %r376;
	// end inline asm
	// begin inline asm
	madc.lo.cc.u32 %r391, %r3207, %r12, %r768;
	// end inline asm
	// begin inline asm
	madc.hi.u32 %r395, %r3207, %r12, %r768;
	// end inline asm
	// begin inline asm
	mad.lo.cc.u32 %r399, %r3210, %r12, %r348;
	// end inline asm
	// begin inline asm
	madc.hi.cc.u32 %r403, %r3210, %r12, %r352;
	// end inline asm
	// begin inline asm
	madc.lo.cc.u32 %r407, %r3208, %r12, %r356;
	// end inline asm
	// begin inline asm
	madc.hi.cc.u32 %r411, %r3208, %r12, %r380;
	// end inline asm
	// begin inline asm
	addc.u32 %r415, %r395, %r768;
	// end inline asm
	// begin inline asm
	add.cc.u32 %r418, %r292, %r329;
	// end inline asm
	// begin inline asm
	addc.cc.u32 %r421, %r364, %r333;
	// end inline asm
	// begin inline asm
	addc.cc.u32 %r424, %r368, %r399;
	// end inline asm
	// begin inline asm
	addc.cc.u32 %r427, %r383, %r403;
	// end inline asm
	// begin inline asm
	addc.cc.u32 %r430, %r387, %r407;
	// end inline asm
	// begin inline asm
	addc.cc.u32 %r433, %r391, %r411;
	// end inline asm
	// begin inline asm
	addc.u32 %r436, %r415, %r768;
	// end inline asm
	// begin inline asm
	mul.lo.u32 %r439, %r3206, %r13;
	// end inline asm
	// begin inline asm
	mul.hi.u32 %r442, %r3206, %r13;
	// end inline asm
	// begin inline asm
	mul.lo.u32 %r445, %r3204, %r13;
	// end inline asm
	// begin inline asm
	mul.hi.u32 %r448, %r3204, %r13;
	// end inline asm
	// begin inline asm
	mul.lo.u32 %r451, %r3205, %r13;
	// end inline asm
	// begin inline asm
	mul.hi.u32 %r454, %r3205, %r13;
	// end inline asm
	// begin inline asm
	mul.lo.u32 %r457, %r3203, %r13;
	// end inline asm
	// begin inline asm
	mul.hi.u32 %r460, %r3203, %r13;
	// end inline asm
	// begin inline asm
	mad.lo.cc.u32 %r463, %r3205, %r14, %r445;
	// end inline asm
	// begin inline asm
	madc.hi.cc.u32 %r467, %r3205, %r14, %r448;
	// end inline asm
	// begin inline asm
	madc.lo.cc.u32 %r471, %r3203, %r14, %r768;
	// end inline asm
	// begin inline asm
	madc.hi.u32 %r475, %r3203, %r14, %r768;
	// end inline asm
	// begin inline asm
	mad.lo.cc.u32 %r479, %r3206, %r14, %r451;
	// end inline asm
	// begin inline asm
	madc.hi.cc.u32 %r483, %r3206, %r14, %r454;
	// end inline asm
	// begin inline asm
	madc.lo.cc.u32 %r487, %r3204, %r14, %r457;
	// end inline asm
	// begin inline asm
	madc.hi.cc.u32 %r491, %r3204, %r14, %r460;
	// end inline asm
	// begin inline asm
	addc.u32 %r495, %r475, %r768;
	// end inline asm
	// begin inline asm
	mad.lo.cc.u32 %r498, %r3205, %r15, %r487;
	// end inline asm
	// begin inline asm
	madc.hi.cc.u32 %r502, %r3205, %r15, %r491;
	// end inline asm
	// begin inline asm
	madc.lo.cc.u32 %r506, %r3203, %r15, %r768;
	// end inline asm
	// begin inline asm
	madc.hi.u32 %r510, %r3203, %r15, %r768;
	// end inline asm
	// begin inline asm
	mad.lo.cc.u32 %r514, %r3206, %r15, %r463;
	// end inline asm
	// begin inline asm
	madc.hi.cc.u32 %r518, %r3206, %r15, %r467;
	// end inline asm
	// begin inline asm
	madc.lo.cc.u32 %r522, %r3204, %r15, %r471;
	// end inline asm
	// begin inline asm
	madc.hi.cc.u32 %r526, %r3204, %r15, %r495;
	// end inline asm
	// begin inline asm
	addc.u32 %r530, %r510, %r768;
	// end inline asm
	// begin inline asm
	mad.lo.cc.u32 %r533, %r3205, %r16, %r522;
	// end inline asm
	// begin inline asm
	madc.hi.cc.u32 %r537, %r3205, %r16, %r526;
	// end inline asm
	// begin inline asm
	madc.lo.cc.u32 %r541, %r3203, %r16, %r768;
	// end inline asm
	// begin inline asm
	madc.hi.u32 %r545, %r3203, %r16, %r768;
	// end inline asm
	// begin inline asm
	mad.lo.cc.u32 %r549, %r3206, %r16, %r498;
	// end inline asm
	// begin inline asm
	madc.hi.cc.u32 %r553, %r3206, %r16, %r502;
	// end inline asm
	// begin inline asm
	madc.lo.cc.u32 %r557, %r3204, %r16, %r506;
	// end inline asm
	// begin inline asm
	madc.hi.cc.u32 %r561, %r3204, %r16, %r530;
	// end inline asm
	// begin inline asm
	addc.u32 %r565, %r545, %r768;
	// end inline asm
	// begin inline asm
	add.cc.u32 %r568, %r442, %r479;
	// end inline asm
	// begin inline asm
	addc.cc.u32 %r571, %r514, %r483;
	// end inline asm
	// begin inline asm
	addc.cc.u32 %r574, %r518, %r549;
	// end inline asm
	// begin inline asm
	addc.cc.u32 %r3220, %r533, %r553;
	// end inline asm
	// begin inline asm
	addc.cc.u32 %r580, %r537, %r557;
	// end inline asm
	// begin inline asm
	addc.cc.u32 %r583, %r541, %r561;
	// end inline asm
	// begin inline asm
	addc.u32 %r586, %r565, %r768;
	// end inline asm
	// begin inline asm
	add.cc.u32 %r589, %r3210, %r3206;
	// end inline asm
	// begin inline asm
	addc.cc.u32 %r592, %r3209, %r3205;
	// end inline asm
	// begin inline asm
	addc.cc.u32 %r595, %r3208, %r3204;
	// end inline asm
	// begin inline asm
	addc.cc.u32 %r598, %r3207, %r3203;
	// end inline asm
	// begin inline asm
	addc.u32 %r601, %r768, %r768;
	// end inline asm
	// begin inline asm
	add.cc.u32 %r604, %r9, %r13;
	// end inline asm
	// begin inline asm
	addc.cc.u32 %r607, %r10, %r14;
	// end inline asm
	// begin inline asm
	addc.cc.u32 %r610, %r11, %r15;
	// end inline asm
	// begin inline asm
	addc.cc.u32 %r613, %r12, %r16;
	// end inline asm
	// begin inline asm
	addc.u32 %r616, %r768, %r768;
	// end inline asm
	// begin inline asm
	mul.lo.u32 %r619, %r589, %r604;
	// end inline asm
	// begin inline asm
	mul.hi.u32 %r622, %r589, %r604;
	// end inline asm
	// begin inline asm
	mul.lo.u32 %r625, %r595, %r604;
	// end inline asm
	// begin inline asm
	mul.hi.u32 %r628, %r595, %r604;
	// end inline asm
	// begin inline asm
	mul.lo.u32 %r631, %r592, %r604;
	// end inline asm
	// begin inline asm
	mul.hi.u32 %r634, %r592, %r604;
	// end inline asm
	// begin inline asm
	mul.lo.u32 %r637, %r598, %r604;
	// end inline asm
	// begin inline asm
	mul.hi.u32 %r640, %r598, %r604;
	// end inline asm
	// begin inline asm
	mad.lo.cc.u32 %r643, %r592, %r607, %r625;
	// end inline asm
	// begin inline asm
	madc.hi.cc.u32 %r647, %r592, %r607, %r628;
	// end inline asm
	// begin inline asm
	madc.lo.cc.u32 %r651, %r598, %r607, %r768;
	// end inline asm
	// begin inline asm
	madc.hi.u32 %r655, %r598, %r607, %r768;
	// end inline asm
	// begin inline asm
	mad.lo.cc.u32 %r659, %r589, %r607, %r631;
	// end inline asm
	// begin inline asm
	madc.hi.cc.u32 %r663, %r589, %r607, %r634;
	// end inline asm
	// begin inline asm
	madc.lo.cc.u32 %r667, %r595, %r607, %r637;
	// end inline asm
	// begin inline asm
	madc.hi.cc.u32 %r671, %r595, %r607, %r640;
	// end inline asm
	// begin inline asm
	addc.u32 %r675, %r655, %r768;
	// end inline asm
	// begin inline asm
	mad.lo.cc.u32 %r678, %r592, %r610, %r667;
	// end inline asm
	// begin inline asm
	madc.hi.cc.u32 %r682, %r592, %r610, %r671;
	// end inline asm
	// begin inline asm
	madc.lo.cc.u32 %r686, %r598, %r610, %r768;
	// end inline asm
	// begin inline asm
	madc.hi.u32 %r690, %r598, %r610, %r768;
	// end inline asm
	// begin inline asm
	mad.lo.cc.u32 %r694, %r589, %r610, %r643;
	// end inline asm
	// begin inline asm
	madc.hi.cc.u32 %r698, %r589, %r610, %r647;
	// end inline asm
	// begin inline asm
	madc.lo.cc.u32 %r702, %r595, %r610, %r651;
	// end inline asm
	// begin inline asm
	madc.hi.cc.u32 %r706, %r595, %r610, %r675;
	// end inline asm
	// begin inline asm
	addc.u32 %r710, %r690, %r768;
	// end inline asm
	// begin inline asm
	mad.lo.cc.u32 %r713, %r592, %r613, %r702;
	// end inline asm
	// begin inline asm
	madc.hi.cc.u32 %r717, %r592, %r613, %r706;
	// end inline asm
	// begin inline asm
	madc.lo.cc.u32 %r721, %r598, %r613, %r768;
	// end inline asm
	// begin inline asm
	madc.hi.u32 %r725, %r598, %r613, %r768;
	// end inline asm
	// begin inline asm
	mad.lo.cc.u32 %r729, %r589, %r613, %r678;
	// end inline asm
	// begin inline asm
	madc.hi.cc.u32 %r733, %r589, %r613, %r682;
	// end inline asm
	// begin inline asm
	madc.lo.cc.u32 %r737, %r595, %r613, %r686;
	// end inline asm
	// begin inline asm
	madc.hi.cc.u32 %r741, %r595, %r613, %r710;
	// end inline asm
	// begin inline asm
	addc.u32 %r745, %r725, %r768;
	// end inline asm
	// begin inline asm
	add.cc.u32 %r748, %r622, %r659;
	// end inline asm
	// begin inline asm
	addc.cc.u32 %r751, %r694, %r663;
	// end inline asm
	// begin inline asm
	addc.cc.u32 %r754, %r698, %r729;
	// end inline asm
	// begin inline asm
	addc.cc.u32 %r3219, %r713, %r733;
	// end inline asm
	// begin inline asm
	addc.cc.u32 %r3218, %r717, %r737;
	// end inline asm
	// begin inline asm
	addc.cc.u32 %r3217, %r721, %r741;
	// end inline asm
	// begin inline asm
	addc.u32 %r3216, %r745, %r768;
	// end inline asm
	setp.eq.s32 	%p2, %r601, 0;
	@%p2 bra 	$L__BB1_4;
	// begin inline asm
	add.cc.u32 %r3219, %r3219, %r604;
	// end inline asm
	// begin inline asm
	addc.cc.u32 %r3218, %r3218, %r607;
	// end inline asm
	// begin inline asm
	addc.cc.u32 %r3217, %r3217, %r610;
	// end inline asm
	// begin inline asm
	addc.u32 %r3216, %r3216, %r613;
	// end inline asm
$L__BB1_4:
	setp.eq.s32 	%p3, %r616, 0;
	@%p3 bra 	$L__BB1_6;
	// begin inline asm
	add.cc.u32 %r3219, %r3219, %r589;
	// end inline asm
	// begin inline asm
	addc.cc.u32 %r3218, %r3218, %r592;
	// end inline asm
	// begin inline asm
	addc.cc.u32 %r3217, %r3217, %r595;
	// end inline asm
	// begin inline asm
	addc.u32 %r3216, %r3216, %r598;
	// end inline asm
$L__BB1_6:
	// begin inline asm
	sub.cc.u32 %r793, %r619, %r439;
	// end inline asm
	// begin inline asm
	subc.cc.u32 %r796, %r748, %r568;
	// end inline asm
	// begin inline asm
	subc.cc.u32 %r799, %r751, %r571;
	// end inline asm
	// begin inline asm
	subc.cc.u32 %r802, %r754, %r574;
	// end inline asm
	// begin inline asm
	subc.cc.u32 %r805, %r3219, %r3220;
	// end inline asm
	// begin inline asm
	subc.cc.u32 %r808, %r3218, %r580;
	// end inline asm
	// begin inline asm
	subc.cc.u32 %r811, %r3217, %r583;
	// end inline asm
	// begin inline asm
	subc.u32 %r814, %r3216, %r586;
	// end inline asm
	// begin inline asm
	sub.cc.u32 %r817, %r793, %r289;
	// end inline asm
	// begin inline asm
	subc.cc.u32 %r820, %r796, %r418;
	// end inline asm
	// begin inline asm
	subc.cc.u32 %r823, %r799, %r421;
	// end inline asm
	// begin inline asm
	subc.cc.u32 %r826, %r802, %r424;
	// end inline asm
	// begin inline asm
	subc.cc.u32 %r829, %r805, %r427;
	// end inline asm
	// begin inline asm
	subc.cc.u32 %r832, %r808, %r430;
	// end inline asm
	// begin inline asm
	subc.cc.u32 %r835, %r811, %r433;
	// end inline asm
	// begin inline asm
	subc.u32 %r838, %r814, %r436;
	// end inline asm
	// begin inline asm
	add.cc.u32 %r841, %r427, %r817;
	// end inline asm
	// begin inline asm
	addc.cc.u32 %r844, %r430, %r820;
	// end inline asm
	// begin inline asm
	addc.cc.u32 %r847, %r433, %r823;
	// end inline asm
	// begin inline asm
	addc.cc.u32 %r850, %r436, %r826;
	// end inline asm
	// begin inline asm
	addc.cc.u32 %r853, %r439, %r829;
	// end inline asm
	// begin inline asm
	addc.cc.u32 %r856, %r568, %r832;
	// end inline asm
	// begin inline asm
	addc.cc.u32 %r859, %r571, %r835;
	// end inline asm
	// begin inline asm
	addc.cc.u32 %r862, %r574, %r838;
	// end inline asm
	mov.b32 	%r867, 0;
	// begin inline asm
	addc.u32 %r865, %r867, %r867;
	// end inline asm
	setp.eq.s32 	%p4, %r865, 0;
	@%p4 bra 	$L__BB1_8;
	mov.b32 	%r870, 0;
	// begin inline asm
	addc.u32 %r3220, %r3220, %r870;
	// end inline asm
$L__BB1_8:
	// begin inline asm
	mul.lo.u32 %r871, %r850, %r9;
	// end inline asm
	// begin inline asm
	mul.hi.u32 %r874, %r850, %r9;
	// end inline asm
	// begin inline asm
	mul.lo.u32 %r877, %r856, %r9;
	// end inline asm
	// begin inline asm
	mul.hi.u32 %r880, %r856, %r9;
	// end inline asm
	// begin inline asm
	mul.lo.u32 %r883, %r853, %r9;
	// end inline asm
	// begin inline asm
	mul.hi.u32 %r886, %r853, %r9;
	// end inline asm
	// begin inline asm
	mul.lo.u32 %r889, %r859, %r9;
	// end inline asm
	// begin inline asm
	mul.hi.u32 %r892, %r859, %r9;
	// end inline asm
	// begin inline asm
	mad.lo.cc.u32 %r895, %r853, %r10, %r877;
	// end inline asm
	// begin inline asm
	madc.hi.cc.u32 %r899, %r853, %r10, %r880;
	// end inline asm
	mov.b32 	%r1350, 0;
	// begin inline asm
	madc.lo.cc.u32 %r903, %r859, %r10, %r1350;
	// end inline asm
	// begin inline asm
	madc.hi.u32 %r907, %r859, %r10, %r1350;
	// end inline asm
	// begin inline asm
	mad.lo.cc.u32 %r911, %r850, %r10, %r883;
	// end inline asm
	// begin inline asm
	madc.hi.cc.u32 %r915, %r850, %r10, %r886;
	// end inline asm
	// begin inline asm
	madc.lo.cc.u32 %r919, %r856, %r10, %r889;
	// end inline asm
	// begin inline asm
	madc.hi.cc.u32 %r923, %r856, %r10, %r892;
	// end inline asm
	// begin inline asm
	addc.u32 %r927, %r907, %r1350;
	// end inline asm
	// begin inline asm
	mad.lo.cc.u32 %r930, %r853, %r11, %r919;
	// end inline asm
	// begin inline asm
	madc.hi.cc.u32 %r934, %r853, %r11, %r923;
	// end inline asm
	// begin inline asm
	madc.lo.cc.u32 %r938, %r859, %r11, %r1350;
	// end inline asm
	// begin inline asm
	madc.hi.u32 %r942, %r859, %r11, %r1350;
	// end inline asm
	// begin inline asm
	mad.lo.cc.u32 %r946, %r850, %r11, %r895;
	// end inline asm
	// begin inline asm
	madc.hi.cc.u32 %r950, %r850, %r11, %r899;
	// end inline asm
	// begin inline asm
	madc.lo.cc.u32 %r954, %r856, %r11, %r903;
	// end inline asm
	// begin inline asm
	madc.hi.cc.u32 %r958, %r856, %r11, %r927;
	// end inline asm
	// begin inline asm
	addc.u32 %r962, %r942, %r1350;
	// end inline asm
	// begin inline asm
	mad.lo.cc.u32 %r965, %r853, %r12, %r954;
	// end inline asm
	// begin inline asm
	madc.hi.cc.u32 %r969, %r853, %r12, %r958;
	// end inline asm
	// begin inline asm
	madc.lo.cc.u32 %r973, %r859, %r12, %r1350;
	// end inline asm
	// begin inline asm
	madc.hi.u32 %r977, %r859, %r12, %r1350;
	// end inline asm
	// begin inline asm
	mad.lo.cc.u32 %r981, %r850, %r12, %r930;
	// end inline asm
	// begin inline asm
	madc.hi.cc.u32 %r985, %r850, %r12, %r934;
	// end inline asm
	// begin inline asm
	madc.lo.cc.u32 %r989, %r856, %r12, %r938;
	// end inline asm
	// begin inline asm
	madc.hi.cc.u32 %r993, %r856, %r12, %r962;
	// end inline asm
	// begin inline asm
	addc.u32 %r997, %r977, %r1350;
	// end inline asm
	// begin inline asm
	add.cc.u32 %r1000, %r874, %r911;
	// end inline asm
	// begin inline asm
	addc.cc.u32 %r1003, %r946, %r915;
	// end inline asm
	// begin inline asm
	addc.cc.u32 %r1006, %r950, %r981;
	// end inline asm
	// begin inline asm
	addc.cc.u32 %r1009, %r965, %r985;
	// end inline asm
	// begin inline asm
	addc.cc.u32 %r1012, %r969, %r989;
	// end inline asm
	// begin inline asm
	addc.cc.u32 %r1015, %r973, %r993;
	// end inline asm
	// begin inline asm
	addc.u32 %r1018, %r997, %r1350;
	// end inline asm
	// begin inline asm
	mul.lo.u32 %r1021, %r862, %r13;
	// end inline asm
	// begin inline asm
	mul.hi.u32 %r1024, %r862, %r13;
	// end inline asm
	// begin inline asm
	mul.lo.u32 %r1027, %r580, %r13;
	// end inline asm
	// begin inline asm
	mul.hi.u32 %r1030, %r580, %r13;
	// end inline asm
	// begin inline asm
	mul.lo.u32 %r1033, %r3220, %r13;
	// end inline asm
	// begin inline asm
	mul.hi.u32 %r1036, %r3220, %r13;
	// end inline asm
	// begin inline asm
	mul.lo.u32 %r1039, %r583, %r13;
	// end inline asm
	// begin inline asm
	mul.hi.u32 %r1042, %r583, %r13;
	// end inline asm
	// begin inline asm
	mad.lo.cc.u32 %r1045, %r3220, %r14, %r1027;
	// end inline asm
	// begin inline asm
	madc.hi.cc.u32 %r1049, %r3220, %r14, %r1030;
	// end inline asm
	// begin inline asm
	madc.lo.cc.u32 %r1053, %r583, %r14, %r1350;
	// end inline asm
	// begin inline asm
	madc.hi.u32 %r1057, %r583, %r14, %r1350;
	// end inline asm
	// begin inline asm
	mad.lo.cc.u32 %r1061, %r862, %r14, %r1033;
	// end inline asm
	// begin inline asm
	madc.hi.cc.u32 %r1065, %r862, %r14, %r1036;
	// end inline asm
	// begin inline asm
	madc.lo.cc.u32 %r1069, %r580, %r14, %r1039;
	// end inline asm
	// begin inline asm
	madc.hi.cc.u32 %r1073, %r580, %r14, %r1042;
	// end inline asm
	// begin inline asm
	addc.u32 %r1077, %r1057, %r1350;
	// end inline asm
	// begin inline asm
	mad.lo.cc.u32 %r1080, %r3220, %r15, %r1069;
	// end inline asm
	// begin inline asm
	madc.hi.cc.u32 %r1084, %r3220, %r15, %r1073;
	// end inline asm
	// begin inline asm
	madc.lo.cc.u32 %r1088, %r583, %r15, %r1350;
	// end inline asm
	// begin inline asm
	madc.hi.u32 %r1092, %r583, %r15, %r1350;
	// end inline asm
	// begin inline asm
	mad.lo.cc.u32 %r1096, %r862, %r15, %r1045;
	// end inline asm
	// begin inline asm
	madc.hi.cc.u32 %r1100, %r862, %r15, %r1049;
	// end inline asm
	// begin inline asm
	madc.lo.cc.u32 %r1104, %r580, %r15, %r1053;
	// end inline asm
	// begin inline asm
	madc.hi.cc.u32 %r1108, %r580, %r15, %r1077;
	// end inline asm
	// begin inline asm
	addc.u32 %r1112, %r1092, %r1350;
	// end inline asm
	// begin inline asm
	mad.lo.cc.u32 %r1115, %r3220, %r16, %r1104;
	// end inline asm
	// begin inline asm
	madc.hi.cc.u32 %r1119, %r3220, %r16, %r1108;
	// end inline asm
	// begin inline asm
	madc.lo.cc.u32 %r1123, %r583, %r16, %r1350;
	// end inline asm
	// begin inline asm
	madc.hi.u32 %r1127, %r583, %r16, %r1350;
	// end inline asm
	// begin inline asm
	mad.lo.cc.u32 %r1131, %r862, %r16, %r1080;
	// end inline asm
	// begin inline asm
	madc.hi.cc.u32 %r1135, %r862, %r16, %r1084;
	// end inline asm
	// begin inline asm
	madc.lo.cc.u32 %r1139, %r580, %r16, %r1088;
	// end inline asm
	// begin inline asm
	madc.hi.cc.u32 %r1143, %r580, %r16, %r1112;
	// end inline asm
	// begin inline asm
	addc.u32 %r1147, %r1127, %r1350;
	// end inline asm
	// begin inline asm
	add.cc.u32 %r1150, %r1024, %r1061;
	// end inline asm
	// begin inline asm
	addc.cc.u32 %r1153, %r1096, %r1065;
	// end inline asm
	// begin inline asm
	addc.cc.u32 %r1156, %r1100, %r1131;
	// end inline asm
	// begin inline asm
	addc.cc.u32 %r3229, %r1115, %r1135;
	// end inline asm
	// begin inline asm
	addc.cc.u32 %r1162, %r1119, %r1139;
	// end inline asm
	// begin inline asm
	addc.cc.u32 %r1165, %r1123, %r1143;
	// end inline asm
	// begin inline asm
	addc.u32 %r1168, %r1147, %r1350;
	// end inline asm
	// begin inline asm
	add.cc.u32 %r1171, %r850, %r862;
	// end inline asm
	// begin inline asm
	addc.cc.u32 %r1174, %r853, %r3220;
	// end inline asm
	// begin inline asm
	addc.cc.u32 %r1177, %r856, %r580;
	// end inline asm
	// begin inline asm
	addc.cc.u32 %r1180, %r859, %r583;
	// end inline asm
	// begin inline asm
	addc.u32 %r1183, %r1350, %r1350;
	// end inline asm
	// begin inline asm
	add.cc.u32 %r1186, %r9, %r13;
	// end inline asm
	// begin inline asm
	addc.cc.u32 %r1189, %r10, %r14;
	// end inline asm
	// begin inline asm
	addc.cc.u32 %r1192, %r11, %r15;
	// end inline asm
	// begin inline asm
	addc.cc.u32 %r1195, %r12, %r16;
	// end inline asm
	// begin inline asm
	addc.u32 %r1198, %r1350, %r1350;
	// end inline asm
	// begin inline asm
	mul.lo.u32 %r1201, %r1171, %r1186;
	// end inline asm
	// begin inline asm
	mul.hi.u32 %r1204, %r1171, %r1186;
	// end inline asm
	// begin inline asm
	mul.lo.u32 %r1207, %r1177, %r1186;
	// end inline asm
	// begin inline asm
	mul.hi.u32 %r1210, %r1177, %r1186;
	// end inline asm
	// begin inline asm
	mul.lo.u32 %r1213, %r1174, %r1186;
	// end inline asm
	// begin inline asm
	mul.hi.u32 %r1216, %r1174, %r1186;
	// end inline asm
	// begin inline asm
	mul.lo.u32 %r1219, %r1180, %r1186;
	// end inline asm
	// begin inline asm
	mul.hi.u32 %r1222, %r1180, %r1186;
	// end inline asm
	// begin inline asm
	mad.lo.cc.u32 %r1225, %r1174, %r1189, %r1207;
	// end inline asm
	// begin inline asm
	madc.hi.cc.u32 %r1229, %r1174, %r1189, %r1210;
	// end inline asm
	// begin inline asm
	madc.lo.cc.u32 %r1233, %r1180, %r1189, %r1350;
	// end inline asm
	// begin inline asm
	madc.hi.u32 %r1237, %r1180, %r1189, %r1350;
	// end inline asm
	// begin inline asm
	mad.lo.cc.u32 %r1241, %r1171, %r1189, %r1213;
	// end inline asm
	// begin inline asm
	madc.hi.cc.u32 %r1245, %r1171, %r1189, %r1216;
	// end inline asm
	// begin inline asm
	madc.lo.cc.u32 %r1249, %r1177, %r1189, %r1219;
	// end inline asm
	// begin inline asm
	madc.hi.cc.u32 %r1253, %r1177, %r1189, %r1222;
	// end inline asm
	// begin inline asm
	addc.u32 %r1257, %r1237, %r1350;
	// end inline asm
	// begin inline asm
	mad.lo.cc.u32 %r1260, %r1174, %r1192, %r1249;
	// end inline asm
	// begin inline asm
	madc.hi.cc.u32 %r1264, %r1174, %r1192, %r1253;
	// end inline asm
	// begin inline asm
	madc.lo.cc.u32 %r1268, %r1180, %r1192, %r1350;
	// end inline asm
	// begin inline asm
	madc.hi.u32 %r1272, %r1180, %r1192, %r1350;
	// end inline asm
	// begin inline asm
	mad.lo.cc.u32 %r1276, %r1171, %r1192, %r1225;
	// end inline asm
	// begin inline asm
	madc.hi.cc.u32 %r1280, %r1171, %r1192, %r1229;
	// end inline asm
	// begin inline asm
	madc.lo.cc.u32 %r1284, %r1177, %r1192, %r1233;
	// end inline asm
	// begin inline asm
	madc.hi.cc.u32 %r1288, %r1177, %r1192, %r1257;
	// end inline asm
	// begin inline asm
	addc.u32 %r1292, %r1272, %r1350;
	// end inline asm
	// begin inline asm
	mad.lo.cc.u32 %r1295, %r1174, %r1195, %r1284;
	// end inline asm
	// begin inline asm
	madc.hi.cc.u32 %r1299, %r1174, %r1195, %r1288;
	// end inline asm
	// begin inline asm
	madc.lo.cc.u32 %r1303, %r1180, %r1195, %r1350;
	// end inline asm
	// begin inline asm
	madc.hi.u32 %r1307, %r1180, %r1195, %r1350;
	// end inline asm
	// begin inline asm
	mad.lo.cc.u32 %r1311, %r1171, %r1195, %r1260;
	// end inline asm
	// begin inline asm
	madc.hi.cc.u32 %r1315, %r1171, %r1195, %r1264;
	// end inline asm
	// begin inline asm
	madc.lo.cc.u32 %r1319, %r1177, %r1195, %r1268;
	// end inline asm
	// begin inline asm
	madc.hi.cc.u32 %r1323, %r1177, %r1195, %r1292;
	// end inline asm
	// begin inline asm
	addc.u32 %r1327, %r1307, %r1350;
	// end inline asm
	// begin inline asm
	add.cc.u32 %r1330, %r1204, %r1241;
	// end inline asm
	// begin inline asm
	addc.cc.u32 %r1333, %r1276, %r1245;
	// end inline asm
	// begin inline asm
	addc.cc.u32 %r1336, %r1280, %r1311;
	// end inline asm
	// begin inline asm
	addc.cc.u32 %r3228, %r1295, %r1315;
	// end inline asm
	// begin inline asm
	addc.cc.u32 %r3227, %r1299, %r1319;
	// end inline asm
	// begin inline asm
	addc.cc.u32 %r3226, %r1303, %r1323;
	// end inline asm
	// begin inline asm
	addc.u32 %r3225, %r1327, %r1350;
	// end inline asm
	setp.eq.s32 	%p5, %r1183, 0;
	@%p5 bra 	$L__BB1_10;
	// begin inline asm
	add.cc.u32 %r3228, %r3228, %r1186;
	// end inline asm
	// begin inline asm
	addc.cc.u32 %r3227, %r3227, %r1189;
	// end inline asm
	// begin inline asm
	addc.cc.u32 %r3226, %r3226, %r1192;
	// end inline asm
	// begin inline asm
	addc.u32 %r3225, %r3225, %r1195;
	// end inline asm
$L__BB1_10:
	setp.eq.s32 	%p6, %r1198, 0;
	@%p6 bra 	$L__BB1_12;
	// begin inline asm
	add.cc.u32 %r3228, %r3228, %r1171;
	// end inline asm
	// begin inline asm
	addc.cc.u32 %r3227, %r3227, %r1174;
	// end inline asm
	// begin inline asm
	addc.cc.u32 %r3226, %r3226, %r1177;
	// end inline asm
	// begin inline asm
	addc.u32 %r3225, %r3225, %r1180;
	// end inline asm
$L__BB1_12:
	// begin inline asm
	sub.cc.u32 %r1375, %r1201, %r1021;
	// end inline asm
	// begin inline asm
	subc.cc.u32 %r1378, %r1330, %r1150;
	// end inline asm
	// begin inline asm
	subc.cc.u32 %r1381, %r1333, %r1153;
	// end inline asm
	// begin inline asm
	subc.cc.u32 %r1384, %r1336, %r1156;
	// end inline asm
	// begin inline asm
	subc.cc.u32 %r1387, %r3228, %r3229;
	// end inline asm
	// begin inline asm
	subc.cc.u32 %r1390, %r3227, %r1162;
	// end inline asm
	// begin inline asm
	subc.cc.u32 %r1393, %r3226, %r1165;
	// end inline asm
	// begin inline asm
	subc.u32 %r1396, %r3225, %r1168;
	// end inline asm
	// begin inline asm
	sub.cc.u32 %r1399, %r1375, %r871;
	// end inline asm
	// begin inline asm
	subc.cc.u32 %r1402, %r1378, %r1000;
	// end inline asm
	// begin inline asm
	subc.cc.u32 %r1405, %r1381, %r1003;
	// end inline asm
	// begin inline asm
	subc.cc.u32 %r1408, %r1384, %r1006;
	// end inline asm
	// begin inline asm
	subc.cc.u32 %r1411, %r1387, %r1009;
	// end inline asm
	// begin inline asm
	subc.cc.u32 %r1414, %r1390, %r1012;
	// end inline asm
	// begin inline asm
	subc.cc.u32 %r1417, %r1393, %r1015;
	// end inline asm
	// begin inline asm
	subc.u32 %r1420, %r1396, %r1018;
	// end inline asm
	// begin inline asm
	add.cc.u32 %r1423, %r1009, %r1399;
	// end inline asm
	// begin inline asm
	addc.cc.u32 %r1426, %r1012, %r1402;
	// end inline asm
	// begin inline asm
	addc.cc.u32 %r1429, %r1015, %r1405;
	// end inline asm
	// begin inline asm
	addc.cc.u32 %r1432, %r1018, %r1408;
	// end inline asm
	// begin inline asm
	addc.cc.u32 %r1435, %r1021, %r1411;
	// end inline asm
	// begin inline asm
	addc.cc.u32 %r1438, %r1150, %r1414;
	// end inline asm
	// begin inline asm
	addc.cc.u32 %r1441, %r1153, %r1417;
	// end inline asm
	// begin inline asm
	addc.cc.u32 %r1444, %r1156, %r1420;
	// end inline asm
	mov.b32 	%r1449, 0;
	// begin inline asm
	addc.u32 %r1447, %r1449, %r1449;
	// end inline asm
	setp.eq.s32 	%p7, %r1447, 0;
	@%p7 bra 	$L__BB1_14;
	mov.b32 	%r1452, 0;
	// begin inline asm
	addc.u32 %r3229, %r3229, %r1452;
	// end inline asm
$L__BB1_14:
	// begin inline asm
	mul.lo.u32 %r1453, %r1432, %r9;
	// end inline asm
	// begin inline asm
	mul.hi.u32 %r1456, %r1432, %r9;
	// end inline asm
	// begin inline asm
	mul.lo.u32 %r1459, %r1438, %r9;
	// end inline asm
	// begin inline asm
	mul.hi.u32 %r1462, %r1438, %r9;
	// end inline asm
	// begin inline asm
	mul.lo.u32 %r1465, %r1435, %r9;
	// end inline asm
	// begin inline asm
	mul.hi.u32 %r1468, %r1435, %r9;
	// end inline asm
	// begin inline asm
	mul.lo.u32 %r1471, %r1441, %r9;
	// end inline asm
	// begin inline asm
	mul.hi.u32 %r1474, %r1441, %r9;
	// end inline asm
	// begin inline asm
	mad.lo.cc.u32 %r1477, %r1435, %r10, %r1459;
	// end inline asm
	// begin inline asm
	madc.hi.cc.u32 %r1481, %r1435, %r10, %r1462;
	// end inline asm
	mov.b32 	%r1932, 0;
	// begin inline asm
	madc.lo.cc.u32 %r1485, %r1441, %r10, %r1932;
	// end inline asm
	// begin inline asm
	madc.hi.u32 %r1489, %r1441, %r10, %r1932;
	// end inline asm
	// begin inline asm
	mad.lo.cc.u32 %r1493, %r1432, %r10, %r1465;
	// end inline asm
	// begin inline asm
	madc.hi.cc.u32 %r1497, %r1432, %r10, %r1468;
	// end inline asm
	// begin inline asm
	madc.lo.cc.u32 %r1501, %r1438, %r10, %r1471;
	// end inline asm
	// begin inline asm
	madc.hi.cc.u32 %r1505, %r1438, %r10, %r1474;
	// end inline asm
	// begin inline asm
	addc.u32 %r1509, %r1489, %r1932;
	// end inline asm
	// begin inline asm
	mad.lo.cc.u32 %r1512, %r1435, %r11, %r1501;
	// end inline asm
	// begin inline asm
	madc.hi.cc.u32 %r1516, %r1435, %r11, %r1505;
	// end inline asm
	// begin inline asm
	madc.lo.cc.u32 %r1520, %r1441, %r11, %r1932;
	// end inline asm
	// begin inline asm
	madc.hi.u32 %r1524, %r1441, %r11, %r1932;
	// end inline asm
	// begin inline asm
	mad.lo.cc.u32 %r1528, %r1432, %r11, %r1477;
	// end inline asm
	// begin inline asm
	madc.hi.cc.u32 %r1532, %r1432, %r11, %r1481;
	// end inline asm
	// begin inline asm
	madc.lo.cc.u32 %r1536, %r1438, %r11, %r1485;
	// end inline asm
	// begin inline asm
	madc.hi.cc.u32 %r1540, %r1438, %r11, %r1509;
	// end inline asm
	// begin inline asm
	addc.u32 %r1544, %r1524, %r1932;
	// end inline asm
	// begin inline asm
	mad.lo.cc.u32 %r1547, %r1435, %r12, %r1536;
	// end inline asm
	// begin inline asm
	madc.hi.cc.u32 %r1551, %r1435, %r12, %r1540;
	// end inline asm
	// begin inline asm
	madc.lo.cc.u32 %r1555, %r1441, %r12, %r1932;
	// end inline asm
	// begin inline asm
	madc.hi.u32 %r1559, %r1441, %r12, %r1932;
	// end inline asm
	// begin inline asm
	mad.lo.cc.u32 %r1563, %r1432, %r12, %r1512;
	// end inline asm
	// begin inline asm
	madc.hi.cc.u32 %r1567, %r1432, %r12, %r1516;
	// end inline asm
	// begin inline asm
	madc.lo.cc.u32 %r1571, %r1438, %r12, %r1520;
	// end inline asm
	// begin inline asm
	madc.hi.cc.u32 %r1575, %r1438, %r12, %r1544;
	// end inline asm
	// begin inline asm
	addc.u32 %r1579, %r1559, %r1932;
	// end inline asm
	// begin inline asm
	add.cc.u32 %r1582, %r1456, %r1493;
	// end inline asm
	// begin inline asm
	addc.cc.u32 %r1585, %r1528, %r1497;
	// end inline asm
	// begin inline asm
	addc.cc.u32 %r1588, %r1532, %r1563;
	// end inline asm
	// begin inline asm
	addc.cc.u32 %r1591, %r1547, %r1567;
	// end inline asm
	// begin inline asm
	addc.cc.u32 %r1594, %r1551, %r1571;
	// end inline asm
	// begin inline asm
	addc.cc.u32 %r1597, %r1555, %r1575;
	// end inline asm
	// begin inline asm
	addc.u32 %r1600, %r1579, %r1932;
	// end inline asm
	// begin inline asm
	mul.lo.u32 %r1603, %r1444, %r13;
	// end inline asm
	// begin inline asm
	mul.hi.u32 %r1606, %r1444, %r13;
	// end inline asm
	// begin inline asm
	mul.lo.u32 %r1609, %r1162, %r13;
	// end inline asm
	// begin inline asm
	mul.hi.u32 %r1612, %r1162, %r13;
	// end inline asm
	// begin inline asm
	mul.lo.u32 %r1615, %r3229, %r13;
	// end inline asm
	// begin inline asm
	mul.hi.u32 %r1618, %r3229, %r13;
	// end inline asm
	// begin inline asm
	mul.lo.u32 %r1621, %r1165, %r13;
	// end inline asm
	// begin inline asm
	mul.hi.u32 %r1624, %r1165, %r13;
	// end inline asm
	// begin inline asm
	mad.lo.cc.u32 %r1627, %r3229, %r14, %r1609;
	// end inline asm
	// begin inline asm
	madc.hi.cc.u32 %r1631, %r3229, %r14, %r1612;
	// end inline asm
	// begin inline asm
	madc.lo.cc.u32 %r1635, %r1165, %r14, %r1932;
	// end inline asm
	// begin inline asm
	madc.hi.u32 %r1639, %r1165, %r14, %r1932;
	// end inline asm
	// begin inline asm
	mad.lo.cc.u32 %r1643, %r1444, %r14, %r1615;
	// end inline asm
	// begin inline asm
	madc.hi.cc.u32 %r1647, %r1444, %r14, %r1618;
	// end inline asm
	// begin inline asm
	madc.lo.cc.u32 %r1651, %r1162, %r14, %r1621;
	// end inline asm
	// begin inline asm
	madc.hi.cc.u32 %r1655, %r1162, %r14, %r1624;
	// end inline asm
	// begin inline asm
	addc.u32 %r1659, %r1639, %r1932;
	// end inline asm
	// begin inline asm
	mad.lo.cc.u32 %r1662, %r3229, %r15, %r1651;
	// end inline asm
	// begin inline asm
	madc.hi.cc.u32 %r1666, %r3229, %r15, %r1655;
	// end inline asm
	// begin inline asm
	madc.lo.cc.u32 %r1670, %r1165, %r15, %r1932;
	// end inline asm
	// begin inline asm
	madc.hi.u32 %r1674, %r1165, %r15, %r1932;
	// end inline asm
	// begin inline asm
	mad.lo.cc.u32 %r1678, %r1444, %r15, %r1627;
	// end inline asm
	// begin inline asm
	madc.hi.cc.u32 %r1682, %r1444, %r15, %r1631;
	// end inline asm
	// begin inline asm
	madc.lo.cc.u32 %r1686, %r1162, %r15, %r1635;
	// end inline asm
	// begin inline asm
	madc.hi.cc.u32 %r1690, %r1162, %r15, %r1659;
	// end inline asm
	// begin inline asm
	addc.u32 %r1694, %r1674, %r1932;
	// end inline asm
	// begin inline asm
	mad.lo.cc.u32 %r1697, %r3229, %r16, %r1686;
	// end inline asm
	// begin inline asm
	madc.hi.cc.u32 %r1701, %r3229, %r16, %r1690;
	// end inline asm
	// begin inline asm
	madc.lo.cc.u32 %r1705, %r1165, %r16, %r1932;
	// end inline asm
	// begin inline asm
	madc.hi.u32 %r1709, %r1165, %r16, %r1932;
	// end inline asm
	// begin inline asm
	mad.lo.cc.u32 %r1713, %r1444, %r16, %r1662;
	// end inline asm
	// begin inline asm
	madc.hi.cc.u32 %r1717, %r1444, %r16, %r1666;
	// end inline asm
	// begin inline asm
	madc.lo.cc.u32 %r1721, %r1162, %r16, %r1670;
	// end inline asm
	// begin inline asm
	madc.hi.cc.u32 %r1725, %r1162, %r16, %r1694;
	// end inline asm
	// begin inline asm
	addc.u32 %r1729, %r1709, %r1932;
	// end inline asm
	// begin inline asm
	add.cc.u32 %r1732, %r1606, %r1643;
	// end inline asm
	// begin inline asm
	addc.cc.u32 %r1735, %r1678, %r1647;
	// end inline asm
	// begin inline asm
	addc.cc.u32 %r1738, %r1682, %r1713;
	// end inline asm
	// begin inline asm
	addc.cc.u32 %r3238, %r1697, %r1717;
	// end inline asm
	// begin inline asm
	addc.cc.u32 %r1744, %r1701, %r1721;
	// end inline asm
	// begin inline asm
	addc.cc.u32 %r1747, %r1705, %r1725;
	// end inline asm
	// begin inline asm
	addc.u32 %r1750, %r1729, %r1932;
	// end inline asm
	// begin inline asm
	add.cc.u32 %r1753, %r1432, %r1444;
	// end inline asm
	// begin inline asm
	addc.cc.u32 %r1756, %r1435, %r3229;
	// end inline asm
	// begin inline asm
	addc.cc.u32 %r1759, %r1438, %r1162;
	// end inline asm
	// begin inline asm
	addc.cc.u32 %r1762, %r1441, %r1165;
	// end inline asm
	// begin inline asm
	addc.u32 %r1765, %r1932, %r1932;
	// end inline asm
	// begin inline asm
	add.cc.u32 %r1768, %r9, %r13;
	// end inline asm
	// begin inline asm
	addc.cc.u32 %r1771, %r10, %r14;
	// end inline asm
	// begin inline asm
	addc.cc.u32 %r1774, %r11, %r15;
	// end inline asm
	// begin inline asm
	addc.cc.u32 %r1777, %r12, %r16;
	// end inline asm
	// begin inline asm
	addc.u32 %r1780, %r1932, %r1932;
	// end inline asm
	// begin inline asm
	mul.lo.u32 %r1783, %r1753, %r1768;
	// end inline asm
	// begin inline asm
	mul.hi.u32 %r1786, %r1753, %r1768;
	// end inline asm
	// begin inline asm
	mul.lo.u32 %r1789, %r1759, %r1768;
	// end inline asm
	// begin inline asm
	mul.hi.u32 %r1792, %r1759, %r1768;
	// end inline asm
	// begin inline asm
	mul.lo.u32 %r1795, %r1756, %r1768;
	// end inline asm
	// begin inline asm
	mul.hi.u32 %r1798, %r1756, %r1768;
	// end inline asm
	// begin inline asm
	mul.lo.u32 %r1801, %r1762, %r1768;
	// end inline asm
	// begin inline asm
	mul.hi.u32 %r1804, %r1762, %r1768;
	// end inline asm
	// begin inline asm
	mad.lo.cc.u32 %r1807, %r1756, %r1771, %r1789;
	// end inline asm
	// begin inline asm
	madc.hi.cc.u32 %r1811, %r1756, %r1771, %r1792;
	// end inline asm
	// begin inline asm
	madc.lo.cc.u32 %r1815, %r1762, %r1771, %r1932;
	// end inline asm
	// begin inline asm
	madc.hi.u32 %r1819, %r1762, %r1771, %r1932;
	// end inline asm
	// begin inline asm
	mad.lo.cc.u32 %r1823, %r1753, %r1771, %r1795;
	// end inline asm
	// begin inline asm
	madc.hi.cc.u32 %r1827, %r1753, %r1771, %r1798;
	// end inline asm
	// begin inline asm
	madc.lo.cc.u32 %r1831, %r1759, %r1771, %r1801;
	// end inline asm
	// begin inline asm
	madc.hi.cc.u32 %r1835, %r1759, %r1771, %r1804;
	// end inline asm
	// begin inline asm
	addc.u32 %r1839, %r1819, %r1932;
	// end inline asm
	// begin inline asm
	mad.lo.cc.u32 %r1842, %r1756, %r1774, %r1831;
	// end inline asm
	// begin inline asm
	madc.hi.cc.u32 %r1846, %r1756, %r1774, %r1835;
	// end inline asm
	// begin inline asm
	madc.lo.cc.u32 %r1850, %r1762, %r1774, %r1932;
	// end inline asm
	// begin inline asm
	madc.hi.u32 %r1854, %r1762, %r1774, %r1932;
	// end inline asm
	// begin inline asm
	mad.lo.cc.u32 %r1858, %r1753, %r1774, %r1807;
	// end inline asm
	// begin inline asm
	madc.hi.cc.u32 %r1862, %r1753, %r1774, %r1811;
	// end inline asm
	// begin inline asm
	madc.lo.cc.u32 %r1866, %r1759, %r1774, %r1815;
	// end inline asm
	// begin inline asm
	madc.hi.cc.u32 %r1870, %r1759, %r1774, %r1839;
	// end inline asm
	// begin inline asm
	addc.u32 %r1874, %r1854, %r1932;
	// end inline asm
	// begin inline asm
	mad.lo.cc.u32 %r1877, %r1756, %r1777, %r1866;
	// end inline asm
	// begin inline asm
	madc.hi.cc.u32 %r1881, %r1756, %r1777, %r1870;
	// end inline asm
	// begin inline asm
	madc.lo.cc.u32 %r1885, %r1762, %r1777, %r1932;
	// end inline asm
	// begin inline asm
	madc.hi.u32 %r1889, %r1762, %r1777, %r1932;
	// end inline asm
	// begin inline asm
	mad.lo.cc.u32 %r1893, %r1753, %r1777, %r1842;
	// end inline asm
	// begin inline asm
	madc.hi.cc.u32 %r1897, %r1753, %r1777, %r1846;
	// end inline asm
	// begin inline asm
	madc.lo.cc.u32 %r1901, %r1759, %r1777, %r1850;
	// end inline asm
	// begin inline asm
	madc.hi.cc.u32 %r1905, %r1759, %r1777, %r1874;
	// end inline asm
	// begin inline asm
	addc.u32 %r1909, %r1889, %r1932;
	// end inline asm
	// begin inline asm
	add.cc.u32 %r1912, %r1786, %r1823;
	// end inline asm
	// begin inline asm
	addc.cc.u32 %r1915, %r1858, %r1827;
	// end inline asm
	// begin inline asm
	addc.cc.u32 %r1918, %r1862, %r1893;
	// end inline asm
	// begin inline asm
	addc.cc.u32 %r3237, %r1877, %r1897;
	// end inline asm
	// begin inline asm
	addc.cc.u32 %r3236, %r1881, %r1901;
	// end inline asm
	// begin inline asm
	addc.cc.u32 %r3235, %r1885, %r1905;
	// end inline asm
	// begin inline asm
	addc.u32 %r3234, %r1909, %r1932;
	// end inline asm
	setp.eq.s32 	%p8, %r1765, 0;
	@%p8 bra 	$L__BB1_16;
	// begin inline asm
	add.cc.u32 %r3237, %r3237, %r1768;
	// end inline asm
	// begin inline asm
	addc.cc.u32 %r3236, %r3236, %r1771;
	// end inline asm
	// begin inline asm
	addc.cc.u32 %r3235, %r3235, %r1774;
	// end inline asm
	// begin inline asm
	addc.u32 %r3234, %r3234, %r1777;
	// end inline asm
$L__BB1_16:
	setp.eq.s32 	%p9, %r1780, 0;
	@%p9 bra 	$L__BB1_18;
	// begin inline asm
	add.cc.u32 %r3237, %r3237, %r1753;
	// end inline asm
	// begin inline asm
	addc.cc.u32 %r3236, %r3236, %r1756;
	// end inline asm
	// begin inline asm
	addc.cc.u32 %r3235, %r3235, %r1759;
	// end inline asm
	// begin inline asm
	addc.u32 %r3234, %r3234, %r1762;
	// end inline asm
$L__BB1_18:
	// begin inline asm
	sub.cc.u32 %r1957, %r1783, %r1603;
	// end inline asm
	// begin inline asm
	subc.cc.u32 %r1960, %r1912, %r1732;
	// end inline asm
	// begin inline asm
	subc.cc.u32 %r1963, %r1915, %r1735;
	// end inline asm
	// begin inline asm
	subc.cc.u32 %r1966, %r1918, %r1738;
	// end inline asm
	// begin inline asm
	subc.cc.u32 %r1969, %r3237, %r3238;
	// end inline asm
	// begin inline asm
	subc.cc.u32 %r1972, %r3236, %r1744;
	// end inline asm
	// begin inline asm
	subc.cc.u32 %r1975, %r3235, %r1747;
	// end inline asm
	// begin inline asm
	subc.u32 %r1978, %r3234, %r1750;
	// end inline asm
	// begin inline asm
	sub.cc.u32 %r1981, %r1957, %r1453;
	// end inline asm
	// begin inline asm
	subc.cc.u32 %r1984, %r1960, %r1582;
	// end inline asm
	// begin inline asm
	subc.cc.u32 %r1987, %r1963, %r1585;
	// end inline asm
	// begin inline asm
	subc.cc.u32 %r1990, %r1966, %r1588;
	// end inline asm
	// begin inline asm
	subc.cc.u32 %r1993, %r1969, %r1591;
	// end inline asm
	// begin inline asm
	subc.cc.u32 %r1996, %r1972, %r1594;
	// end inline asm
	// begin inline asm
	subc.cc.u32 %r1999, %r1975, %r1597;
	// end inline asm
	// begin inline asm
	subc.u32 %r2002, %r1978, %r1600;
	// end inline asm
	// begin inline asm
	add.cc.u32 %r2005, %r1591, %r1981;
	// end inline asm
	// begin inline asm
	addc.cc.u32 %r2008, %r1594, %r1984;
	// end inline asm
	// begin inline asm
	addc.cc.u32 %r2011, %r1597, %r1987;
	// end inline asm
	// begin inline asm
	addc.cc.u32 %r2014, %r1600, %r1990;
	// end inline asm
	// begin inline asm
	addc.cc.u32 %r2017, %r1603, %r1993;
	// end inline asm
	// begin inline asm
	addc.cc.u32 %r2020, %r1732, %r1996;
	// end inline asm
	// begin inline asm
	addc.cc.u32 %r2023, %r1735, %r1999;
	// end inline asm
	// begin inline asm
	addc.cc.u32 %r2026, %r1738, %r2002;
	// end inline asm
	mov.b32 	%r2031, 0;
	// begin inline asm
	addc.u32 %r2029, %r2031, %r2031;
	// end inline asm
	setp.eq.s32 	%p10, %r2029, 0;
	@%p10 bra 	$L__BB1_20;
	mov.b32 	%r2034, 0;
	// begin inline asm
	addc.u32 %r3238, %r3238, %r2034;
	// end inline asm
$L__BB1_20:
	setp.eq.s32 	%p11, %r3211, 496;
	@%p11 bra 	$L__BB1_28;
	// begin inline asm
	mul.lo.u32 %r2035, %r2014, %r9;
	// end inline asm
	// begin inline asm
	mul.hi.u32 %r2038, %r2014, %r9;
	// end inline asm
	// begin inline asm
	mul.lo.u32 %r2041, %r2020, %r9;
	// end inline asm
	// begin inline asm
	mul.hi.u32 %r2044, %r2020, %r9;
	// end inline asm
	// begin inline asm
	mul.lo.u32 %r2047, %r2017, %r9;
	// end inline asm
	// begin inline asm
	mul.hi.u32 %r2050, %r2017, %r9;
	// end inline asm
	// begin inline asm
	mul.lo.u32 %r2053, %r2023, %r9;
	// end inline asm
	// begin inline asm
	mul.hi.u32 %r2056, %r2023, %r9;
	// end inline asm
	// begin inline asm
	mad.lo.cc.u32 %r2059, %r2017, %r10, %r2041;
	// end inline asm
	// begin inline asm
	madc.hi.cc.u32 %r2063, %r2017, %r10, %r2044;
	// end inline asm
	mov.b32 	%r2514, 0;
	// begin inline asm
	madc.lo.cc.u32 %r2067, %r2023, %r10, %r2514;
	// end inline asm
	// begin inline asm
	madc.hi.u32 %r2071, %r2023, %r10, %r2514;
	// end inline asm
	// begin inline asm
	mad.lo.cc.u32 %r2075, %r2014, %r10, %r2047;
	// end inline asm
	// begin inline asm
	madc.hi.cc.u32 %r2079, %r2014, %r10, %r2050;
	// end inline asm
	// begin inline asm
	madc.lo.cc.u32 %r2083, %r2020, %r10, %r2053;
	// end inline asm
	// begin inline asm
	madc.hi.cc.u32 %r2087, %r2020, %r10, %r2056;
	// end inline asm
	// begin inline asm
	addc.u32 %r2091, %r2071, %r2514;
	// end inline asm
	// begin inline asm
	mad.lo.cc.u32 %r2094, %r2017, %r11, %r2083;
	// end inline asm
	// begin inline asm
	madc.hi.cc.u32 %r2098, %r2017, %r11, %r2087;
	// end inline asm
	// begin inline asm
	madc.lo.cc.u32 %r2102, %r2023, %r11, %r2514;
	// end inline asm
	// begin inline asm
	madc.hi.u32 %r2106, %r2023, %r11, %r2514;
	// end inline asm
	// begin inline asm
	mad.lo.cc.u32 %r2110, %r2014, %r11, %r2059;
	// end inline asm
	// begin inline asm
	madc.hi.cc.u32 %r2114, %r2014, %r11, %r2063;
	// end inline asm
	// begin inline asm
	madc.lo.cc.u32 %r2118, %r2020, %r11, %r2067;
	// end inline asm
	// begin inline asm
	madc.hi.cc.u32 %r2122, %r2020, %r11, %r2091;
	// end inline asm
	// begin inline asm
	addc.u32 %r2126, %r2106, %r2514;
	// end inline asm
	// begin inline asm
	mad.lo.cc.u32 %r2129, %r2017, %r12, %r2118;
	// end inline asm
	// begin inline asm
	madc.hi.cc.u32 %r2133, %r2017, %r12, %r2122;
	// end inline asm
	// begin inline asm
	madc.lo.cc.u32 %r2137, %r2023, %r12, %r2514;
	// end inline asm
	// begin inline asm
	madc.hi.u32 %r2141, %r2023, %r12, %r2514;
	// end inline asm
	// begin inline asm
	mad.lo.cc.u32 %r2145, %r2014, %r12, %r2094;
	// end inline asm
	// begin inline asm
	madc.hi.cc.u32 %r2149, %r2014, %r12, %r2098;
	// end inline asm
	// begin inline asm
	madc.lo.cc.u32 %r2153, %r2020, %r12, %r2102;
	// end inline asm
	// begin inline asm
	madc.hi.cc.u32 %r2157, %r2020, %r12, %r2126;
	// end inline asm
	// begin inline asm
	addc.u32 %r2161, %r2141, %r2514;
	// end inline asm
	// begin inline asm
	add.cc.u32 %r2164, %r2038, %r2075;
	// end inline asm
	// begin inline asm
	addc.cc.u32 %r2167, %r2110, %r2079;
	// end inline asm
	// begin inline asm
	addc.cc.u32 %r2170, %r2114, %r2145;
	// end inline asm
	// begin inline asm
	addc.cc.u32 %r2173, %r2129, %r2149;
	// end inline asm
	// begin inline asm
	addc.cc.u32 %r2176, %r2133, %r2153;
	// end inline asm
	// begin inline asm
	addc.cc.u32 %r2179, %r2137, %r2157;
	// end inline asm
	// begin inline asm
	addc.u32 %r2182, %r2161, %r2514;
	// end inline asm
	// begin inline asm
	mul.lo.u32 %r2185, %r2026, %r13;
	// end inline asm
	// begin inline asm
	mul.hi.u32 %r2188, %r2026, %r13;
	// end inline asm
	// begin inline asm
	mul.lo.u32 %r2191, %r1744, %r13;
	// end inline asm
	// begin inline asm
	mul.hi.u32 %r2194, %r1744, %r13;
	// end inline asm
	// begin inline asm
	mul.lo.u32 %r2197, %r3238, %r13;
	// end inline asm
	// begin inline asm
	mul.hi.u32 %r2200, %r3238, %r13;
	// end inline asm
	// begin inline asm
	mul.lo.u32 %r2203, %r1747, %r13;
	// end inline asm
	// begin inline asm
	mul.hi.u32 %r2206, %r1747, %r13;
	// end inline asm
	// begin inline asm
	mad.lo.cc.u32 %r2209, %r3238, %r14, %r2191;
	// end inline asm
	// begin inline asm
	madc.hi.cc.u32 %r2213, %r3238, %r14, %r2194;
	// end inline asm
	// begin inline asm
	madc.lo.cc.u32 %r2217, %r1747, %r14, %r2514;
	// end inline asm
	// begin inline asm
	madc.hi.u32 %r2221, %r1747, %r14, %r2514;
	// end inline asm
	// begin inline asm
	mad.lo.cc.u32 %r2225, %r2026, %r14, %r2197;
	// end inline asm
	// begin inline asm
	madc.hi.cc.u32 %r2229, %r2026, %r14, %r2200;
	// end inline asm
	// begin inline asm
	madc.lo.cc.u32 %r2233, %r1744, %r14, %r2203;
	// end inline asm
	// begin inline asm
	madc.hi.cc.u32 %r2237, %r1744, %r14, %r2206;
	// end inline asm
	// begin inline asm
	addc.u32 %r2241, %r2221, %r2514;
	// end inline asm
	// begin inline asm
	mad.lo.cc.u32 %r2244, %r3238, %r15, %r2233;
	// end inline asm
	// begin inline asm
	madc.hi.cc.u32 %r2248, %r3238, %r15, %r2237;
	// end inline asm
	// begin inline asm
	madc.lo.cc.u32 %r2252, %r1747, %r15, %r2514;
	// end inline asm
	// begin inline asm
	madc.hi.u32 %r2256, %r1747, %r15, %r2514;
	// end inline asm
	// begin inline asm
	mad.lo.cc.u32 %r2260, %r2026, %r15, %r2209;
	// end inline asm
	// begin inline asm
	madc.hi.cc.u32 %r2264, %r2026, %r15, %r2213;
	// end inline asm
	// begin inline asm
	madc.lo.cc.u32 %r2268, %r1744, %r15, %r2217;
	// end inline asm
	// begin inline asm
	madc.hi.cc.u32 %r2272, %r1744, %r15, %r2241;
	// end inline asm
	// begin inline asm
	addc.u32 %r2276, %r2256, %r2514;
	// end inline asm
	// begin inline asm
	mad.lo.cc.u32 %r2279, %r3238, %r16, %r2268;
	// end inline asm
	// begin inline asm
	madc.hi.cc.u32 %r2283, %r3238, %r16, %r2272;
	// end inline asm
	// begin inline asm
	madc.lo.cc.u32 %r2287, %r1747, %r16, %r2514;
	// end inline asm
	// begin inline asm
	madc.hi.u32 %r2291, %r1747, %r16, %r2514;
	// end inline asm
	// begin inline asm
	mad.lo.cc.u32 %r2295, %r2026, %r16, %r2244;
	// end inline asm
	// begin inline asm
	madc.hi.cc.u32 %r2299, %r2026, %r16, %r2248;
	// end inline asm
	// begin inline asm
	madc.lo.cc.u32 %r2303, %r1744, %r16, %r2252;
	// end inline asm
	// begin inline asm
	madc.hi.cc.u32 %r2307, %r1744, %r16, %r2276;
	// end inline asm
	// begin inline asm
	addc.u32 %r2311, %r2291, %r2514;
	// end inline asm
	// begin inline asm
	add.cc.u32 %r2314, %r2188, %r2225;
	// end inline asm
	// begin inline asm
	addc.cc.u32 %r2317, %r2260, %r2229;
	// end inline asm
	// begin inline asm
	addc.cc.u32 %r2320, %r2264, %r2295;
	// end inline asm
	// begin inline asm
	addc.cc.u32 %r3205, %r2279, %r2299;
	// end inline asm
	// begin inline asm
	addc.cc.u32 %r3204, %r2283, %r2303;
	// end inline asm
	// begin inline asm
	addc.cc.u32 %r3203, %r2287, %r2307;
	// end inline asm
	// begin inline asm
	addc.u32 %r2332, %r2311, %r2514;
	// end inline asm
	// begin inline asm
	add.cc.u32 %r2335, %r2014, %r2026;
	// end inline asm
	// begin inline asm
	addc.cc.u32 %r2338, %r2017, %r3238;
	// end inline asm
	// begin inline asm
	addc.cc.u32 %r2341, %r2020, %r1744;
	// end inline asm
	// begin inline asm
	addc.cc.u32 %r2344, %r2023, %r1747;
	// end inline asm
	// begin inline asm
	addc.u32 %r2347, %r2514, %r2514;
	// end inline asm
	// begin inline asm
	add.cc.u32 %r2350, %r9, %r13;
	// end inline asm
	// begin inline asm
	addc.cc.u32 %r2353, %r10, %r14;
	// end inline asm
	// begin inline asm
	addc.cc.u32 %r2356, %r11, %r15;
	// end inline asm
	// begin inline asm
	addc.cc.u32 %r2359, %r12, %r16;
	// end inline asm
	// begin inline asm
	addc.u32 %r2362, %r2514, %r2514;
	// end inline asm
	// begin inline asm
	mul.lo.u32 %r2365, %r2335, %r2350;
	// end inline asm
	// begin inline asm
	mul.hi.u32 %r2368, %r2335, %r2350;
	// end inline asm
	// begin inline asm
	mul.lo.u32 %r2371, %r2341, %r2350;
	// end inline asm
	// begin inline asm
	mul.hi.u32 %r2374, %r2341, %r2350;
	// end inline asm
	// begin inline asm
	mul.lo.u32 %r2377, %r2338, %r2350;
	// end inline asm
	// begin inline asm
	mul.hi.u32 %r2380, %r2338, %r2350;
	// end inline asm
	// begin inline asm
	mul.lo.u32 %r2383, %r2344, %r2350;
	// end inline asm
	// begin inline asm
	mul.hi.u32 %r2386, %r2344, %r2350;
	// end inline asm
	// begin inline asm
	mad.lo.cc.u32 %r2389, %r2338, %r2353, %r2371;
	// end inline asm
	// begin inline asm
	madc.hi.cc.u32 %r2393, %r2338, %r2353, %r2374;
	// end inline asm
	// begin inline asm
	madc.lo.cc.u32 %r2397, %r2344, %r2353, %r2514;
	// end inline asm
	// begin inline asm
	madc.hi.u32 %r2401, %r2344, %r2353, %r2514;
	// end inline asm
	// begin inline asm
	mad.lo.cc.u32 %r2405, %r2335, %r2353, %r2377;
	// end inline asm
	// begin inline asm
	madc.hi.cc.u32 %r2409, %r2335, %r2353, %r2380;
	// end inline asm
	// begin inline asm
	madc.lo.cc.u32 %r2413, %r2341, %r2353, %r2383;
	// end inline asm
	// begin inline asm
	madc.hi.cc.u32 %r2417, %r2341, %r2353, %r2386;
	// end inline asm
	// begin inline asm
	addc.u32 %r2421, %r2401, %r2514;
	// end inline asm
	// begin inline asm
	mad.lo.cc.u32 %r2424, %r2338, %r2356, %r2413;
	// end inline asm
	// begin inline asm
	madc.hi.cc.u32 %r2428, %r2338, %r2356, %r2417;
	// end inline asm
	// begin inline asm
	madc.lo.cc.u32 %r2432, %r2344, %r2356, %r2514;
	// end inline asm
	// begin inline asm
	madc.hi.u32 %r2436, %r2344, %r2356, %r2514;
	// end inline asm
	// begin inline asm
	mad.lo.cc.u32 %r2440, %r2335, %r2356, %r2389;
	// end inline asm
	// begin inline asm
	madc.hi.cc.u32 %r2444, %r2335, %r2356, %r2393;
	// end inline asm
	// begin inline asm
	madc.lo.cc.u32 %r2448, %r2341, %r2356, %r2397;
	// end inline asm
	// begin inline asm
	madc.hi.cc.u32 %r2452, %r2341, %r2356, %r2421;
	// end inline asm
	// begin inline asm
	addc.u32 %r2456, %r2436, %r2514;
	// end inline asm
	// begin inline asm
	mad.lo.cc.u32 %r2459, %r2338, %r2359, %r2448;
	// end inline asm
	// begin inline asm
	madc.hi.cc.u32 %r2463, %r2338, %r2359, %r2452;
	// end inline asm
	// begin inline asm
	madc.lo.cc.u32 %r2467, %r2344, %r2359, %r2514;
	// end inline asm
	// begin inline asm
	madc.hi.u32 %r2471, %r2344, %r2359, %r2514;
	// end inline asm
	// begin inline asm
	mad.lo.cc.u32 %r2475, %r2335, %r2359, %r2424;
	// end inline asm
	// begin inline asm
	madc.hi.cc.u32 %r2479, %r2335, %r2359, %r2428;
	// end inline asm
	// begin inline asm
	madc.lo.cc.u32 %r2483, %r2341, %r2359, %r2432;
	// end inline asm
	// begin inline asm
	madc.hi.cc.u32 %r2487, %r2341, %r2359, %r2456;
	// end inline asm
	// begin inline asm
	addc.u32 %r2491, %r2471, %r2514;
	// end inline asm
	// begin inline asm
	add.cc.u32 %r2494, %r2368, %r2405;
	// end inline asm
	// begin inline asm
	addc.cc.u32 %r2497, %r2440, %r2409;
	// end inline asm
	// begin inline asm
	addc.cc.u32 %r2500, %r2444, %r2475;
	// end inline asm
	// begin inline asm
	addc.cc.u32 %r3246, %r2459, %r2479;
	// end inline asm
	// begin inline asm
	addc.cc.u32 %r3245, %r2463, %r2483;
	// end inline asm
	// begin inline asm
	addc.cc.u32 %r3244, %r2467, %r2487;
	// end inline asm
	// begin inline asm
	addc.u32 %r3243, %r2491, %r2514;
	// end inline asm
	setp.eq.s32 	%p12, %r2347, 0;
	@%p12 bra 	$L__BB1_23;
	// begin inline asm
	add.cc.u32 %r3246, %r3246, %r2350;
	// end inline asm
	// begin inline asm
	addc.cc.u32 %r3245, %r3245, %r2353;
	// end inline asm
	// begin inline asm
	addc.cc.u32 %r3244, %r3244, %r2356;
	// end inline asm
	// begin inline asm
	addc.u32 %r3243, %r3243, %r2359;
	// end inline asm
$L__BB1_23:
	setp.eq.s32 	%p13, %r2362, 0;
	@%p13 bra 	$L__BB1_25;
	// begin inline asm
	add.cc.u32 %r3246, %r3246, %r2335;
	// end inline asm
	// begin inline asm
	addc.cc.u32 %r3245, %r3245, %r2338;
	// end inline asm
	// begin inline asm
	addc.cc.u32 %r3244, %r3244, %r2341;
	// end inline asm
	// begin inline asm
	addc.u32 %r3243, %r3243, %r2344;
	// end inline asm
$L__BB1_25:
	// begin inline asm
	sub.cc.u32 %r2539, %r2365, %r2185;
	// end inline asm
	// begin inline asm
	subc.cc.u32 %r2542, %r2494, %r2314;
	// end inline asm
	// begin inline asm
	subc.cc.u32 %r2545, %r2497, %r2317;
	// end inline asm
	// begin inline asm
	subc.cc.u32 %r2548, %r2500, %r2320;
	// end inline asm
	// begin inline asm
	subc.cc.u32 %r2551, %r3246, %r3205;
	// end inline asm
	// begin inline asm
	subc.cc.u32 %r2554, %r3245, %r3204;
	// end inline asm
	// begin inline asm
	subc.cc.u32 %r2557, %r3244, %r3203;
	// end inline asm
	// begin inline asm
	subc.u32 %r2560, %r3243, %r2332;
	// end inline asm
	// begin inline asm
	sub.cc.u32 %r2563, %r2539, %r2035;
	// end inline asm
	// begin inline asm
	subc.cc.u32 %r2566, %r2542, %r2164;
	// end inline asm
	// begin inline asm
	subc.cc.u32 %r2569, %r2545, %r2167;
	// end inline asm
	// begin inline asm
	subc.cc.u32 %r2572, %r2548, %r2170;
	// end inline asm
	// begin inline asm
	subc.cc.u32 %r2575, %r2551, %r2173;
	// end inline asm
	// begin inline asm
	subc.cc.u32 %r2578, %r2554, %r2176;
	// end inline asm
	// begin inline asm
	subc.cc.u32 %r2581, %r2557, %r2179;
	// end inline asm
	// begin inline asm
	subc.u32 %r2584, %r2560, %r2182;
	// end inline asm
	// begin inline asm
	add.cc.u32 %r2587, %r2173, %r2563;
	// end inline asm
	// begin inline asm
	addc.cc.u32 %r2590, %r2176, %r2566;
	// end inline asm
	// begin inline asm
	addc.cc.u32 %r2593, %r2179, %r2569;
	// end inline asm
	// begin inline asm
	addc.cc.u32 %r3210, %r2182, %r2572;
	// end inline asm
	// begin inline asm
	addc.cc.u32 %r3209, %r2185, %r2575;
	// end inline asm
	// begin inline asm
	addc.cc.u32 %r3208, %r2314, %r2578;
	// end inline asm
	// begin inline asm
	addc.cc.u32 %r3207, %r2317, %r2581;
	// end inline asm
	// begin inline asm
	addc.cc.u32 %r3206, %r2320, %r2584;
	// end inline asm
	mov.b32 	%r2613, 0;
	// begin inline asm
	addc.u32 %r2611, %r2613, %r2613;
	// end inline asm
	setp.eq.s32 	%p14, %r2611, 0;
	@%p14 bra 	$L__BB1_27;
	mov.b32 	%r2616, 0;
	// begin inline asm
	addc.u32 %r3205, %r3205, %r2616;
	// end inline asm
$L__BB1_27:
	add.s32 	%r3211, %r3211, 4;
	bra.uni 	$L__BB1_2;
$L__BB1_28:
	ld.param.u64 	%rd14, [_Z17multVectorsKernelILi500EEvP6bigintPKS0_P11bigint_widem_param_2];
	cvta.to.global.u64 	%rd12, %rd14;
	mov.u32 	%r3097, %ntid.x;
	mov.u32 	%r3098, %ctaid.x;
	mov.u32 	%r3099, %tid.x;
	mad.lo.s32 	%r3100, %r3097, %r3098, %r3099;
	mul.wide.s32 	%rd13, %r3100, 64;
	add.s64 	%rd2, %rd12, %rd13;
	// begin inline asm
	mul.lo.u32 %r2617, %r2014, %r9;
	// end inline asm
	st.global.u32 	[%rd2], %r2617;
	// begin inline asm
	mul.hi.u32 %r2620, %r2014, %r9;
	// end inline asm
	st.global.u32 	[%rd2+4], %r2620;
	// begin inline asm
	mul.lo.u32 %r2623, %r2020, %r9;
	// end inline asm
	st.global.u32 	[%rd2+8], %r2623;
	// begin inline asm
	mul.hi.u32 %r2626, %r2020, %r9;
	// end inline asm
	st.global.u32 	[%rd2+12], %r2626;
	// begin inline asm
	mul.lo.u32 %r2629, %r2017, %r9;
	// end inline asm
	// begin inline asm
	mul.hi.u32 %r2632, %r2017, %r9;
	// end inline asm
	// begin inline asm
	mul.lo.u32 %r2635, %r2023, %r9;
	// end inline asm
	// begin inline asm
	mul.hi.u32 %r2638, %r2023, %r9;
	// end inline asm
	// begin inline asm
	mad.lo.cc.u32 %r2641, %r2017, %r10, %r2623;
	// end inline asm
	st.global.u32 	[%rd2+8], %r2641;
	ld.global.u32 	%r2648, [%rd2+12];
	// begin inline asm
	madc.hi.cc.u32 %r2645, %r2017, %r10, %r2648;
	// end inline asm
	st.global.u32 	[%rd2+12], %r2645;
	mov.b32 	%r3096, 0;
	// begin inline asm
	madc.lo.cc.u32 %r2649, %r2023, %r10, %r3096;
	// end inline asm
	st.global.u32 	[%rd2+16], %r2649;
	// begin inline asm
	madc.hi.u32 %r2653, %r2023, %r10, %r3096;
	// end inline asm
	st.global.u32 	[%rd2+20], %r2653;
	// begin inline asm
	mad.lo.cc.u32 %r2657, %r2014, %r10, %r2629;
	// end inline asm
	// begin inline asm
	madc.hi.cc.u32 %r2661, %r2014, %r10, %r2632;
	// end inline asm
	// begin inline asm
	madc.lo.cc.u32 %r2665, %r2020, %r10, %r2635;
	// end inline asm
	// begin inline asm
	madc.hi.cc.u32 %r2669, %r2020, %r10, %r2638;
	// end inline asm
	ld.global.u32 	%r2674, [%rd2+20];
	// begin inline asm
	addc.u32 %r2673, %r2674, %r3096;
	// end inline asm
	st.global.u32 	[%rd2+20], %r2673;
	// begin inline asm
	mad.lo.cc.u32 %r2676, %r2017, %r11, %r2665;
	// end inline asm
	// begin inline asm
	madc.hi.cc.u32 %r2680, %r2017, %r11, %r2669;
	// end inline asm
	// begin inline asm
	madc.lo.cc.u32 %r2684, %r2023, %r11, %r3096;
	// end inline asm
	// begin inline asm
	madc.hi.u32 %r2688, %r2023, %r11, %r3096;
	// end inline asm
	ld.global.u32 	%r2695, [%rd2+8];
	// begin inline asm
	mad.lo.cc.u32 %r2692, %r2014, %r11, %r2695;
	// end inline asm
	st.global.u32 	[%rd2+8], %r2692;
	ld.global.u32 	%r2699, [%rd2+12];
	// begin inline asm
	madc.hi.cc.u32 %r2696, %r2014, %r11, %r2699;
	// end inline asm
	st.global.u32 	[%rd2+12], %r2696;
	ld.global.u32 	%r2703, [%rd2+16];
	// begin inline asm
	madc.lo.cc.u32 %r2700, %r2020, %r11, %r2703;
	// end inline asm
	st.global.u32 	[%rd2+16], %r2700;
	ld.global.u32 	%r2707, [%rd2+20];
	// begin inline asm
	madc.hi.cc.u32 %r2704, %r2020, %r11, %r2707;
	// end inline asm
	st.global.u32 	[%rd2+20], %r2704;
	// begin inline asm
	addc.u32 %r2708, %r2688, %r3096;
	// end inline asm
	ld.global.u32 	%r2714, [%rd2+16];
	// begin inline asm
	mad.lo.cc.u32 %r2711, %r2017, %r12, %r2714;
	// end inline asm
	st.global.u32 	[%rd2+16], %r2711;
	ld.global.u32 	%r2718, [%rd2+20];
	// begin inline asm
	madc.hi.cc.u32 %r2715, %r2017, %r12, %r2718;
	// end inline asm
	st.global.u32 	[%rd2+20], %r2715;
	// begin inline asm
	madc.lo.cc.u32 %r2719, %r2023, %r12, %r3096;
	// end inline asm
	st.global.u32 	[%rd2+24], %r2719;
	// begin inline asm
	madc.hi.u32 %r2723, %r2023, %r12, %r3096;
	// end inline asm
	st.global.u32 	[%rd2+28], %r2723;
	// begin inline asm
	mad.lo.cc.u32 %r2727, %r2014, %r12, %r2676;
	// end inline asm
	// begin inline asm
	madc.hi.cc.u32 %r2731, %r2014, %r12, %r2680;
	// end inline asm
	// begin inline asm
	madc.lo.cc.u32 %r2735, %r2020, %r12, %r2684;
	// end inline asm
	// begin inline asm
	madc.hi.cc.u32 %r2739, %r2020, %r12, %r2708;
	// end inline asm
	ld.global.u32 	%r2744, [%rd2+28];
	// begin inline asm
	addc.u32 %r2743, %r2744, %r3096;
	// end inline asm
	st.global.u32 	[%rd2+28], %r2743;
	ld.global.u32 	%r2747, [%rd2+4];
	// begin inline asm
	add.cc.u32 %r2746, %r2747, %r2657;
	// end inline asm
	st.global.u32 	[%rd2+4], %r2746;
	ld.global.u32 	%r2750, [%rd2+8];
	// begin inline asm
	addc.cc.u32 %r2749, %r2750, %r2661;
	// end inline asm
	st.global.u32 	[%rd2+8], %r2749;
	ld.global.u32 	%r2753, [%rd2+12];
	// begin inline asm
	addc.cc.u32 %r2752, %r2753, %r2727;
	// end inline asm
	st.global.u32 	[%rd2+12], %r2752;
	ld.global.u32 	%r2756, [%rd2+16];
	// begin inline asm
	addc.cc.u32 %r2755, %r2756, %r2731;
	// end inline asm
	st.global.u32 	[%rd2+16], %r2755;
	ld.global.u32 	%r2759, [%rd2+20];
	// begin inline asm
	addc.cc.u32 %r2758, %r2759, %r2735;
	// end inline asm
	st.global.u32 	[%rd2+20], %r2758;
	ld.global.u32 	%r2762, [%rd2+24];
	// begin inline asm
	addc.cc.u32 %r2761, %r2762, %r2739;
	// end inline asm
	st.global.u32 	[%rd2+24], %r2761;
	ld.global.u32 	%r2765, [%rd2+28];
	// begin inline asm
	addc.u32 %r2764, %r2765, %r3096;
	// end inline asm
	st.global.u32 	[%rd2+28], %r2764;
	// begin inline asm
	mul.lo.u32 %r2767, %r2026, %r13;
	// end inline asm
	st.global.u32 	[%rd2+32], %r2767;
	// begin inline asm
	mul.hi.u32 %r2770, %r2026, %r13;
	// end inline asm
	st.global.u32 	[%rd2+36], %r2770;
	// begin inline asm
	mul.lo.u32 %r2773, %r1744, %r13;
	// end inline asm
	st.global.u32 	[%rd2+40], %r2773;
	// begin inline asm
	mul.hi.u32 %r2776, %r1744, %r13;
	// end inline asm
	st.global.u32 	[%rd2+44], %r2776;
	// begin inline asm
	mul.lo.u32 %r2779, %r3238, %r13;
	// end inline asm
	// begin inline asm
	mul.hi.u32 %r2782, %r3238, %r13;
	// end inline asm
	// begin inline asm
	mul.lo.u32 %r2785, %r1747, %r13;
	// end inline asm
	// begin inline asm
	mul.hi.u32 %r2788, %r1747, %r13;
	// end inline asm
	// begin inline asm
	mad.lo.cc.u32 %r2791, %r3238, %r14, %r2773;
	// end inline asm
	st.global.u32 	[%rd2+40], %r2791;
	ld.global.u32 	%r2798, [%rd2+44];
	// begin inline asm
	madc.hi.cc.u32 %r2795, %r3238, %r14, %r2798;
	// end inline asm
	st.global.u32 	[%rd2+44], %r2795;
	// begin inline asm
	madc.lo.cc.u32 %r2799, %r1747, %r14, %r3096;
	// end inline asm
	st.global.u32 	[%rd2+48], %r2799;
	// begin inline asm
	madc.hi.u32 %r2803, %r1747, %r14, %r3096;
	// end inline asm
	st.global.u32 	[%rd2+52], %r2803;
	// begin inline asm
	mad.lo.cc.u32 %r2807, %r2026, %r14, %r2779;
	// end inline asm
	// begin inline asm
	madc.hi.cc.u32 %r2811, %r2026, %r14, %r2782;
	// end inline asm
	// begin inline asm
	madc.lo.cc.u32 %r2815, %r1744, %r14, %r2785;
	// end inline asm
	// begin inline asm
	madc.hi.cc.u32 %r2819, %r1744, %r14, %r2788;
	// end inline asm
	ld.global.u32 	%r2824, [%rd2+52];
	// begin inline asm
	addc.u32 %r2823, %r2824, %r3096;
	// end inline asm
	st.global.u32 	[%rd2+52], %r2823;
	// begin inline asm
	mad.lo.cc.u32 %r2826, %r3238, %r15, %r2815;
	// end inline asm
	// begin inline asm
	madc.hi.cc.u32 %r2830, %r3238, %r15, %r2819;
	// end inline asm
	// begin inline asm
	madc.lo.cc.u32 %r2834, %r1747, %r15, %r3096;
	// end inline asm
	// begin inline asm
	madc.hi.u32 %r2838, %r1747, %r15, %r3096;
	// end inline asm
	ld.global.u32 	%r2845, [%rd2+40];
	// begin inline asm
	mad.lo.cc.u32 %r2842, %r2026, %r15, %r2845;
	// end inline asm
	st.global.u32 	[%rd2+40], %r2842;
	ld.global.u32 	%r2849, [%rd2+44];
	// begin inline asm
	madc.hi.cc.u32 %r2846, %r2026, %r15, %r2849;
	// end inline asm
	st.global.u32 	[%rd2+44], %r2846;
	ld.global.u32 	%r2853, [%rd2+48];
	// begin inline asm
	madc.lo.cc.u32 %r2850, %r1744, %r15, %r2853;
	// end inline asm
	st.global.u32 	[%rd2+48], %r2850;
	ld.global.u32 	%r2857, [%rd2+52];
	// begin inline asm
	madc.hi.cc.u32 %r2854, %r1744, %r15, %r2857;
	// end inline asm
	st.global.u32 	[%rd2+52], %r2854;
	// begin inline asm
	addc.u32 %r2858, %r2838, %r3096;
	// end inline asm
	ld.global.u32 	%r2864, [%rd2+48];
	// begin inline asm
	mad.lo.cc.u32 %r2861, %r3238, %r16, %r2864;
	// end inline asm
	st.global.u32 	[%rd2+48], %r2861;
	ld.global.u32 	%r2868, [%rd2+52];
	// begin inline asm
	madc.hi.cc.u32 %r2865, %r3238, %r16, %r2868;
	// end inline asm
	st.global.u32 	[%rd2+52], %r2865;
	// begin inline asm
	madc.lo.cc.u32 %r2869, %r1747, %r16, %r3096;
	// end inline asm
	st.global.u32 	[%rd2+56], %r2869;
	// begin inline asm
	madc.hi.u32 %r2873, %r1747, %r16, %r3096;
	// end inline asm
	st.global.u32 	[%rd2+60], %r2873;
	// begin inline asm
	mad.lo.cc.u32 %r2877, %r2026, %r16, %r2826;
	// end inline asm
	// begin inline asm
	madc.hi.cc.u32 %r2881, %r2026, %r16, %r2830;
	// end inline asm
	// begin inline asm
	madc.lo.cc.u32 %r2885, %r1744, %r16, %r2834;
	// end inline asm
	// begin inline asm
	madc.hi.cc.u32 %r2889, %r1744, %r16, %r2858;
	// end inline asm
	ld.global.u32 	%r2894, [%rd2+60];
	// begin inline asm
	addc.u32 %r2893, %r2894, %r3096;
	// end inline asm
	st.global.u32 	[%rd2+60], %r2893;
	ld.global.u32 	%r2897, [%rd2+36];
	// begin inline asm
	add.cc.u32 %r2896, %r2897, %r2807;
	// end inline asm
	st.global.u32 	[%rd2+36], %r2896;
	ld.global.u32 	%r2900, [%rd2+40];
	// begin inline asm
	addc.cc.u32 %r2899, %r2900, %r2811;
	// end inline asm
	st.global.u32 	[%rd2+40], %r2899;
	ld.global.u32 	%r2903, [%rd2+44];
	// begin inline asm
	addc.cc.u32 %r2902, %r2903, %r2877;
	// end inline asm
	st.global.u32 	[%rd2+44], %r2902;
	ld.global.u32 	%r2906, [%rd2+48];
	// begin inline asm
	addc.cc.u32 %r2905, %r2906, %r2881;
	// end inline asm
	st.global.u32 	[%rd2+48], %r2905;
	ld.global.u32 	%r2909, [%rd2+52];
	// begin inline asm
	addc.cc.u32 %r2908, %r2909, %r2885;
	// end inline asm
	st.global.u32 	[%rd2+52], %r2908;
	ld.global.u32 	%r2912, [%rd2+56];
	// begin inline asm
	addc.cc.u32 %r2911, %r2912, %r2889;
	// end inline asm
	st.global.u32 	[%rd2+56], %r2911;
	ld.global.u32 	%r2915, [%rd2+60];
	// begin inline asm
	addc.u32 %r2914, %r2915, %r3096;
	// end inline asm
	st.global.u32 	[%rd2+60], %r2914;
	// begin inline asm
	add.cc.u32 %r2917, %r2014, %r2026;
	// end inline asm
	// begin inline asm
	addc.cc.u32 %r2920, %r2017, %r3238;
	// end inline asm
	// begin inline asm
	addc.cc.u32 %r2923, %r2020, %r1744;
	// end inline asm
	// begin inline asm
	addc.cc.u32 %r2926, %r2023, %r1747;
	// end inline asm
	// begin inline asm
	addc.u32 %r2929, %r3096, %r3096;
	// end inline asm
	// begin inline asm
	add.cc.u32 %r2932, %r9, %r13;
	// end inline asm
	// begin inline asm
	addc.cc.u32 %r2935, %r10, %r14;
	// end inline asm
	// begin inline asm
	addc.cc.u32 %r2938, %r11, %r15;
	// end inline asm
	// begin inline asm
	addc.cc.u32 %r2941, %r12, %r16;
	// end inline asm
	// begin inline asm
	addc.u32 %r2944, %r3096, %r3096;
	// end inline asm
	// begin inline asm
	mul.lo.u32 %r2947, %r2917, %r2932;
	// end inline asm
	// begin inline asm
	mul.hi.u32 %r2950, %r2917, %r2932;
	// end inline asm
	// begin inline asm
	mul.lo.u32 %r2953, %r2923, %r2932;
	// end inline asm
	// begin inline asm
	mul.hi.u32 %r2956, %r2923, %r2932;
	// end inline asm
	// begin inline asm
	mul.lo.u32 %r2959, %r2920, %r2932;
	// end inline asm
	// begin inline asm
	mul.hi.u32 %r2962, %r2920, %r2932;
	// end inline asm
	// begin inline asm
	mul.lo.u32 %r2965, %r2926, %r2932;
	// end inline asm
	// begin inline asm
	mul.hi.u32 %r2968, %r2926, %r2932;
	// end inline asm
	// begin inline asm
	mad.lo.cc.u32 %r2971, %r2920, %r2935, %r2953;
	// end inline asm
	// begin inline asm
	madc.hi.cc.u32 %r2975, %r2920, %r2935, %r2956;
	// end inline asm
	// begin inline asm
	madc.lo.cc.u32 %r2979, %r2926, %r2935, %r3096;
	// end inline asm
	// begin inline asm
	madc.hi.u32 %r2983, %r2926, %r2935, %r3096;
	// end inline asm
	// begin inline asm
	mad.lo.cc.u32 %r2987, %r2917, %r2935, %r2959;
	// end inline asm
	// begin inline asm
	madc.hi.cc.u32 %r2991, %r2917, %r2935, %r2962;
	// end inline asm
	// begin inline asm
	madc.lo.cc.u32 %r2995, %r2923, %r2935, %r2965;
	// end inline asm
	// begin inline asm
	madc.hi.cc.u32 %r2999, %r2923, %r2935, %r2968;
	// end inline asm
	// begin inline asm
	addc.u32 %r3003, %r2983, %r3096;
	// end inline asm
	// begin inline asm
	mad.lo.cc.u32 %r3006, %r2920, %r2938, %r2995;
	// end inline asm
	// begin inline asm
	madc.hi.cc.u32 %r3010, %r2920, %r2938, %r2999;
	// end inline asm
	// begin inline asm
	madc.lo.cc.u32 %r3014, %r2926, %r2938, %r3096;
	// end inline asm
	// begin inline asm
	madc.hi.u32 %r3018, %r2926, %r2938, %r3096;
	// end inline asm
	// begin inline asm
	mad.lo.cc.u32 %r3022, %r2917, %r2938, %r2971;
	// end inline asm
	// begin inline asm
	madc.hi.cc.u32 %r3026, %r2917, %r2938, %r2975;
	// end inline asm
	// begin inline asm
	madc.lo.cc.u32 %r3030, %r2923, %r2938, %r2979;
	// end inline asm
	// begin inline asm
	madc.hi.cc.u32 %r3034, %r2923, %r2938, %r3003;
	// end inline asm
	// begin inline asm
	addc.u32 %r3038, %r3018, %r3096;
	// end inline asm
	// begin inline asm
	mad.lo.cc.u32 %r3041, %r2920, %r2941, %r3030;
	// end inline asm
	// begin inline asm
	madc.hi.cc.u32 %r3045, %r2920, %r2941, %r3034;
	// end inline asm
	// begin inline asm
	madc.lo.cc.u32 %r3049, %r2926, %r2941, %r3096;
	// end inline asm
	// begin inline asm
	madc.hi.u32 %r3053, %r2926, %r2941, %r3096;
	// end inline asm
	// begin inline asm
	mad.lo.cc.u32 %r3057, %r2917, %r2941, %r3006;
	// end inline asm
	// begin inline asm
	madc.hi.cc.u32 %r3061, %r2917, %r2941, %r3010;
	// end inline asm
	// begin inline asm
	madc.lo.cc.u32 %r3065, %r2923, %r2941, %r3014;
	// end inline asm
	// begin inline asm
	madc.hi.cc.u32 %r3069, %r2923, %r2941, %r3038;
	// end inline asm
	// begin inline asm
	addc.u32 %r3073, %r3053, %r3096;
	// end inline asm
	// begin inline asm
	add.cc.u32 %r3076, %r2950, %r2987;
	// end inline asm
	// begin inline asm
	addc.cc.u32 %r3079, %r3022, %r2991;
	// end inline asm
	// begin inline asm
	addc.cc.u32 %r3082, %r3026, %r3057;
	// end inline asm
	// begin inline asm
	addc.cc.u32 %r3252, %r3041, %r3061;
	// end inline asm
	// begin inline asm
	addc.cc.u32 %r3253, %r3045, %r3065;
	// end inline asm
	// begin inline asm
	addc.cc.u32 %r3254, %r3049, %r3069;
	// end inline asm
	// begin inline asm
	addc.u32 %r3255, %r3073, %r3096;
	// end inline asm
	setp.eq.s32 	%p15, %r2929, 0;
	@%p15 bra 	$L__BB1_30;
	// begin inline asm
	add.cc.u32 %r3252, %r3252, %r2932;
	// end inline asm
	// begin inline asm
	addc.cc.u32 %r3253, %r3253, %r2935;
	// end inline asm
	// begin inline asm
	addc.cc.u32 %r3254, %r3254, %r2938;
	// end inline asm
	// begin inline asm
	addc.u32 %r3255, %r3255, %r2941;
	// end inline asm
$L__BB1_30:
	setp.eq.s32 	%p16, %r2944, 0;
	@%p16 bra 	$L__BB1_32;
	// begin inline asm
	add.cc.u32 %r3252, %r3252, %r2917;
	// end inline asm
	// begin inline asm
	addc.cc.u32 %r3253, %r3253, %r2920;
	// end inline asm
	// begin inline asm
	addc.cc.u32 %r3254, %r3254, %r2923;
	// end inline asm
	// begin inline asm
	addc.u32 %r3255, %r3255, %r2926;
	// end inline asm
$L__BB1_32:
	ld.global.u32 	%r3127, [%rd2+32];
	// begin inline asm
	sub.cc.u32 %r3125, %r2947, %r3127;
	// end inline asm
	ld.global.u32 	%r3130, [%rd2+36];
	// begin inline asm
	subc.cc.u32 %r3128, %r3076, %r3130;
	// end inline asm
	ld.global.u32 	%r3133, [%rd2+40];
	// begin inline asm
	subc.cc.u32 %r3131, %r3079, %r3133;
	// end inline asm
	ld.global.u32 	%r3136, [%rd2+44];
	// begin inline asm
	subc.cc.u32 %r3134, %r3082, %r3136;
	// end inline asm
	ld.global.u32 	%r3139, [%rd2+48];
	// begin inline asm
	subc.cc.u32 %r3137, %r3252, %r3139;
	// end inline asm
	ld.global.u32 	%r3142, [%rd2+52];
	// begin inline asm
	subc.cc.u32 %r3140, %r3253, %r3142;
	// end inline asm
	ld.global.u32 	%r3145, [%rd2+56];
	// begin inline asm
	subc.cc.u32 %r3143, %r3254, %r3145;
	// end inline asm
	ld.global.u32 	%r3148, [%rd2+60];
	// begin inline asm
	subc.u32 %r3146, %r3255, %r3148;
	// end inline asm
	ld.global.u32 	%r3151, [%rd2];
	// begin inline asm
	sub.cc.u32 %r3149, %r3125, %r3151;
	// end inline asm
	ld.global.u32 	%r3154, [%rd2+4];
	// begin inline asm
	subc.cc.u32 %r3152, %r3128, %r3154;
	// end inline asm
	ld.global.u32 	%r3157, [%rd2+8];
	// begin inline asm
	subc.cc.u32 %r3155, %r3131, %r3157;
	// end inline asm
	ld.global.u32 	%r3160, [%rd2+12];
	// begin inline asm
	subc.cc.u32 %r3158, %r3134, %r3160;
	// end inline asm
	ld.global.u32 	%r3163, [%rd2+16];
	// begin inline asm
	subc.cc.u32 %r3161, %r3137, %r3163;
	// end inline asm
	ld.global.u32 	%r3166, [%rd2+20];
	// begin inline asm
	subc.cc.u32 %r3164, %r3140, %r3166;
	// end inline asm
	ld.global.u32 	%r3169, [%rd2+24];
	// begin inline asm
	subc.cc.u32 %r3167, %r3143, %r3169;
	// end inline asm
	ld.global.u32 	%r3172, [%rd2+28];
	// begin inline asm
	subc.u32 %r3170, %r3146, %r3172;
	// end inline asm
	ld.global.u32 	%r3174, [%rd2+16];
	// begin inline asm
	add.cc.u32 %r3173, %r3174, %r3149;
	// end inline asm
	st.global.u32 	[%rd2+16], %r3173;
	ld.global.u32 	%r3177, [%rd2+20];
	// begin inline asm
	addc.cc.u32 %r3176, %r3177, %r3152;
	// end inline asm
	st.global.u32 	[%rd2+20], %r3176;
	ld.global.u32 	%r3180, [%rd2+24];
	// begin inline asm
	addc.cc.u32 %r3179, %r3180, %r3155;
	// end inline asm
	st.global.u32 	[%rd2+24], %r3179;
	ld.global.u32 	%r3183, [%rd2+28];
	// begin inline asm
	addc.cc.u32 %r3182, %r3183, %r3158;
	// end inline asm
	st.global.u32 	[%rd2+28], %r3182;
	ld.global.u32 	%r3186, [%rd2+32];
	// begin inline asm
	addc.cc.u32 %r3185, %r3186, %r3161;
	// end inline asm
	st.global.u32 	[%rd2+32], %r3185;
	ld.global.u32 	%r3189, [%rd2+36];
	// begin inline asm
	addc.cc.u32 %r3188, %r3189, %r3164;
	// end inline asm
	st.global.u32 	[%rd2+36], %r3188;
	ld.global.u32 	%r3192, [%rd2+40];
	// begin inline asm
	addc.cc.u32 %r3191, %r3192, %r3167;
	// end inline asm
	st.global.u32 	[%rd2+40], %r3191;
	ld.global.u32 	%r3195, [%rd2+44];
	// begin inline asm
	addc.cc.u32 %r3194, %r3195, %r3170;
	// end inline asm
	st.global.u32 	[%rd2+44], %r3194;
	mov.b32 	%r3199, 0;
	// begin inline asm
	addc.u32 %r3197, %r3199, %r3199;
	// end inline asm
	setp.eq.s32 	%p17, %r3197, 0;
	@%p17 bra 	$L__BB1_34;
	ld.global.u32 	%r3201, [%rd2+48];
	mov.b32 	%r3202, 0;
	// begin inline asm
	addc.u32 %r3200, %r3201, %r3202;
	// end inline asm
	st.global.u32 	[%rd2+48], %r3200;
$L__BB1_34:
	ret;

}


// ===== COMPILED SASS (sm_100) =====

	.target	sm_100

	.elftype	@"ET_EXEC"


//--------------------- .note.nv.tkinfo           --------------------------
	.section	.note.nv.tkinfo,"",@"SHT_NOTE"
	.sectionflags	@"SHF_NOTE_NV_TKINFO"
	.tkinfo
        /*0018*/ 	.word	0x00000002
        /*0030*/ 	.string	""
        /*0030*/ 	.string	"ptxas"
        /*0030*/ 	.string	"Cuda compilation tools, release 13.0, V13.0.88"
        /*0030*/ 	.string	"Build cuda_13.0.r13.0/compiler.36424714_0"
        /*0030*/ 	.string	"-arch sm_100 -m 64 "



//--------------------- .note.nv.cuinfo           --------------------------
	.section	.note.nv.cuinfo,"",@"SHT_NOTE"
	.sectionflags	@"SHF_NOTE_NV_CUINFO"
        /*0018*/ 	.short	0x0002
        /*001a*/ 	.short	0x0064
        /*001c*/ 	.short	0x0082
	.zero		2


//--------------------- .nv.info                  --------------------------
	.section	.nv.info,"",@"SHT_CUDA_INFO"
	.align	4


	//----- nvinfo : EIATTR_REGCOUNT
	.align		4
        /*0000*/ 	.byte	0x04, 0x2f
        /*0002*/ 	.short	(.L_1 - .L_0)
	.align		4
.L_0:
        /*0004*/ 	.word	index@(_Z17multVectorsKernelILi1EEvP6bigintPKS0_P11bigint_widem)
        /*0008*/ 	.word	0x00000030


	//----- nvinfo : EIATTR_FRAME_SIZE
	.align		4
.L_1:
        /*000c*/ 	.byte	0x04, 0x11
        /*000e*/ 	.short	(.L_3 - .L_2)
	.align		4
.L_2:
        /*0010*/ 	.word	index@(_Z17multVectorsKernelILi1EEvP6bigintPKS0_P11bigint_widem)
        /*0014*/ 	.word	0x00000000


	//----- nvinfo : EIATTR_REGCOUNT
	.align		4
.L_3:
        /*0018*/ 	.byte	0x04, 0x2f
        /*001a*/ 	.short	(.L_5 - .L_4)
	.align		4
.L_4:
        /*001c*/ 	.word	index@(_Z17multVectorsKernelILi500EEvP6bigintPKS0_P11bigint_widem)
        /*0020*/ 	.word	0x00000030


	//----- nvinfo : EIATTR_FRAME_SIZE
	.align		4
.L_5:
        /*0024*/ 	.byte	0x04, 0x11
        /*0026*/ 	.short	(.L_7 - .L_6)
	.align		4
.L_6:
        /*0028*/ 	.word	index@(_Z17multVectorsKernelILi500EEvP6bigintPKS0_P11bigint_widem)
        /*002c*/ 	.word	0x00000000


	//----- nvinfo : EIATTR_MIN_STACK_SIZE
	.align		4
.L_7:
        /*0030*/ 	.byte	0x04, 0x12
        /*0032*/ 	.short	(.L_9 - .L_8)
	.align		4
.L_8:
        /*0034*/ 	.word	index@(_Z17multVectorsKernelILi500EEvP6bigintPKS0_P11bigint_widem)
        /*0038*/ 	.word	0x00000000


	//----- nvinfo : EIATTR_MIN_STACK_SIZE
	.align		4
.L_9:
        /*003c*/ 	.byte	0x04, 0x12
        /*003e*/ 	.short	(.L_11 - .L_10)
	.align		4
.L_10:
        /*0040*/ 	.word	index@(_Z17multVectorsKernelILi1EEvP6bigintPKS0_P11bigint_widem)
        /*0044*/ 	.word	0x00000000
.L_11:


//--------------------- .nv.compat                --------------------------
	.section	.nv.compat,"",@"SHT_CUDA_COMPAT_INFO"
	.align	4
        /*0000*/ 	.byte	0x02, 0x09, 0x00, 0x00, 0x02, 0x02, 0x01, 0x00, 0x02, 0x05, 0x05, 0x00, 0x03, 0x07, 0x01, 0x01
        /*0010*/ 	.byte	0x02, 0x03, 0x00, 0x00, 0x02, 0x06, 0x01, 0x00, 0x04, 0x0b, 0x08, 0x00, 0x09, 0x00, 0x00, 0x00
        /*0020*/ 	.byte	0x00, 0x00, 0x00, 0x00


//--------------------- .nv.info._Z17multVectorsKernelILi500EEvP6bigintPKS0_P11bigint_widem --------------------------
	.section	.nv.info._Z17multVectorsKernelILi500EEvP6bigintPKS0_P11bigint_widem,"",@"SHT_CUDA_INFO"
	.sectionflags	@""
	.align	4


	//----- nvinfo : EIATTR_CUDA_API_VERSION
	.align		4
        /*0000*/ 	.byte	0x04, 0x37
        /*0002*/ 	.short	(.L_13 - .L_12)
.L_12:
        /*0004*/ 	.word	0x00000082


	//----- nvinfo : EIATTR_KPARAM_INFO
	.align		4
.L_13:
        /*0008*/ 	.byte	0x04, 0x17
        /*000a*/ 	.short	(.L_15 - .L_14)
.L_14:
        /*000c*/ 	.word	0x00000000
        /*0010*/ 	.short	0x0003
        /*0012*/ 	.short	0x0018
        /*0014*/ 	.byte	0x00, 0xf0, 0x21, 0x00


	//----- nvinfo : EIATTR_KPARAM_INFO
	.align		4
.L_15:
        /*0018*/ 	.byte	0x04, 0x17
        /*001a*/ 	.short	(.L_17 - .L_16)
.L_16:
        /*001c*/ 	.word	0x00000000
        /*0020*/ 	.short	0x0002
        /*0022*/ 	.short	0x0010
        /*0024*/ 	.byte	0x00, 0xf5, 0x21, 0x00


	//----- nvinfo : EIATTR_KPARAM_INFO
	.align		4
.L_17:
        /*0028*/ 	.byte	0x04, 0x17
        /*002a*/ 	.short	(.L_19 - .L_18)
.L_18:
        /*002c*/ 	.word	0x00000000
        /*0030*/ 	.short	0x0001
        /*0032*/ 	.short	0x0008
        /*0034*/ 	.byte	0x00, 0xf5, 0x21, 0x00


	//----- nvinfo : EIATTR_KPARAM_INFO
	.align		4
.L_19:
        /*0038*/ 	.byte	0x04, 0x17
        /*003a*/ 	.short	(.L_21 - .L_20)
.L_20:
        /*003c*/ 	.word	0x00000000
        /*0040*/ 	.short	0x0000
        /*0042*/ 	.short	0x0000
        /*0044*/ 	.byte	0x00, 0xf5, 0x21, 0x00


	//----- nvinfo : EIATTR_SPARSE_MMA_MASK
	.align		4
.L_21:
        /*0048*/ 	.byte	0x03, 0x50
        /*004a*/ 	.short	0x0000


	//----- nvinfo : EIATTR_MAXREG_COUNT
	.align		4
        /*004c*/ 	.byte	0x03, 0x1b
        /*004e*/ 	.short	0x00ff


	//----- nvinfo : EIATTR_MERCURY_ISA_VERSION
	.align		4
        /*0050*/ 	.byte	0x03, 0x5f
        /*0052*/ 	.short	0x0101


	//----- nvinfo : EIATTR_VRC_CTA_INIT_COUNT
	.align		4
        /*0054*/ 	.byte	0x02, 0x4a
	.zero		1
	.zero		1


	//----- nvinfo : EIATTR_EXIT_INSTR_OFFSETS
	.align		4
        /*0058*/ 	.byte	0x04, 0x1c
        /*005a*/ 	.short	(.L_23 - .L_22)


	//   ....[0]....
.L_22:
        /*005c*/ 	.word	0x00000090


	//   ....[1]....
        /*0060*/ 	.word	0x00002ed0


	//   ....[2]....
        /*0064*/ 	.word	0x00002f10


	//----- nvinfo : EIATTR_CBANK_PARAM_SIZE
	.align		4
.L_23:
        /*0068*/ 	.byte	0x03, 0x19
        /*006a*/ 	.short	0x0020


	//----- nvinfo : EIATTR_PARAM_CBANK
	.align		4
        /*006c*/ 	.byte	0x04, 0x0a
        /*006e*/ 	.short	(.L_25 - .L_24)
	.align		4
.L_24:
        /*0070*/ 	.word	index@(.nv.constant0._Z17multVectorsKernelILi500EEvP6bigintPKS0_P11bigint_widem)
        /*0074*/ 	.short	0x0380
        /*0076*/ 	.short	0x0020


	//----- nvinfo : EIATTR_SW_WAR
	.align		4
.L_25:
        /*0078*/ 	.byte	0x04, 0x36
        /*007a*/ 	.short	(.L_27 - .L_26)
.L_26:
        /*007c*/ 	.word	0x00000008
.L_27:


//--------------------- .nv.info._Z17multVectorsKernelILi1EEvP6bigintPKS0_P11bigint_widem --------------------------
	.section	.nv.info._Z17multVectorsKernelILi1EEvP6bigintPKS0_P11bigint_widem,"",@"SHT_CUDA_INFO"
	.sectionflags	@""
	.align	4


	//----- nvinfo : EIATTR_CUDA_API_VERSION
	.align		4
        /*0000*/ 	.byte	0x04, 0x37
        /*0002*/ 	.short	(.L_29 - .L_28)
.L_28:
        /*0004*/ 	.word	0x00000082


	//----- nvinfo : EIATTR_KPARAM_INFO
	.align		4
.L_29:
        /*0008*/ 	.byte	0x04, 0x17
        /*000a*/ 	.short	(.L_31 - .L_30)
.L_30:
        /*000c*/ 	.word	0x00000000
        /*0010*/ 	.short	0x0003
        /*0012*/ 	.short	0x0018
        /*0014*/ 	.byte	0x00, 0xf0, 0x21, 0x00


	//----- nvinfo : EIATTR_KPARAM_INFO
	.align		4
.L_31:
        /*0018*/ 	.byte	0x04, 0x17
        /*001a*/ 	.short	(.L_33 - .L_32)
.L_32:
        /*001c*/ 	.word	0x00000000
        /*0020*/ 	.short	0x0002
        /*0022*/ 	.short	0x0010
        /*0024*/ 	.byte	0x00, 0xf5, 0x21, 0x00


	//----- nvinfo : EIATTR_KPARAM_INFO
	.align		4
.L_33:
        /*0028*/ 	.byte	0x04, 0x17
        /*002a*/ 	.short	(.L_35 - .L_34)
.L_34:
        /*002c*/ 	.word	0x00000000
        /*0030*/ 	.short	0x0001
        /*0032*/ 	.short	0x0008
        /*0034*/ 	.byte	0x00, 0xf5, 0x21, 0x00


	//----- nvinfo : EIATTR_KPARAM_INFO
	.align		4
.L_35:
        /*0038*/ 	.byte	0x04, 0x17
        /*003a*/ 	.short	(.L_37 - .L_36)
.L_36:
        /*003c*/ 	.word	0x00000000
        /*0040*/ 	.short	0x0000
        /*0042*/ 	.short	0x0000
        /*0044*/ 	.byte	0x00, 0xf5, 0x21, 0x00


	//----- nvinfo : EIATTR_SPARSE_MMA_MASK
	.align		4
.L_37:
        /*0048*/ 	.byte	0x03, 0x50
        /*004a*/ 	.short	0x0000


	//----- nvinfo : EIATTR_MAXREG_COUNT
	.align		4
        /*004c*/ 	.byte	0x03, 0x1b
        /*004e*/ 	.short	0x00ff


	//----- nvinfo : EIATTR_MERCURY_ISA_VERSION
	.align		4
        /*0050*/ 	.byte	0x03, 0x5f
        /*0052*/ 	.short	0x0101


	//----- nvinfo : EIATTR_VRC_CTA_INIT_COUNT
	.align		4
        /*0054*/ 	.byte	0x02, 0x4a
	.zero		1
	.zero		1


	//----- nvinfo : EIATTR_EXIT_INSTR_OFFSETS
	.align		4
        /*0058*/ 	.byte	0x04, 0x1c
        /*005a*/ 	.short	(.L_39 - .L_38)


	//   ....[0]....
.L_38:
        /*005c*/ 	.word	0x00000090


	//   ....[1]....
        /*0060*/ 	.word	0x00001170


	//   ....[2]....
        /*0064*/ 	.word	0x000011b0


	//----- nvinfo : EIATTR_CBANK_PARAM_SIZE
	.align		4
.L_39:
        /*0068*/ 	.byte	0x03, 0x19
        /*006a*/ 	.short	0x0020


	//----- nvinfo : EIATTR_PARAM_CBANK
	.align		4
        /*006c*/ 	.byte	0x04, 0x0a
        /*006e*/ 	.short	(.L_41 - .L_40)
	.align		4
.L_40:
        /*0070*/ 	.word	index@(.nv.constant0._Z17multVectorsKernelILi1EEvP6bigintPKS0_P11bigint_widem)
        /*0074*/ 	.short	0x0380
        /*0076*/ 	.short	0x0020


	//----- nvinfo : EIATTR_SW_WAR
	.align		4
.L_41:
        /*0078*/ 	.byte	0x04, 0x36
        /*007a*/ 	.short	(.L_43 - .L_42)
.L_42:
        /*007c*/ 	.word	0x00000008
.L_43:


//--------------------- .nv.callgraph             --------------------------
	.section	.nv.callgraph,"",@"SHT_CUDA_CALLGRAPH"
	.align	4
	.sectionentsize	8
	.align		4
        /*0000*/ 	.word	0x00000000
	.align		4
        /*0004*/ 	.word	0xffffffff
	.align		4
        /*0008*/ 	.word	0x00000000
	.align		4
        /*000c*/ 	.word	0xfffffffe
	.align		4
        /*0010*/ 	.word	0x00000000
	.align		4
        /*0014*/ 	.word	0xfffffffd
	.align		4
        /*0018*/ 	.word	0x00000000
	.align		4
        /*001c*/ 	.word	0xfffffffc


//--------------------- .text._Z17multVectorsKernelILi500EEvP6bigintPKS0_P11bigint_widem --------------------------
	.section	.text._Z17multVectorsKernelILi500EEvP6bigintPKS0_P11bigint_widem,"ax",@progbits
	.align	128
        .global         _Z17multVectorsKernelILi500EEvP6bigintPKS0_P11bigint_widem
        .type           _Z17multVectorsKernelILi500EEvP6bigintPKS0_P11bigint_widem,@function
        .size           _Z17multVectorsKernelILi500EEvP6bigintPKS0_P11bigint_widem,(.L_x_4 - _Z17multVectorsKernelILi500EEvP6bigintPKS0_P11bigint_widem)
        .other          _Z17multVectorsKernelILi500EEvP6bigintPKS0_P11bigint_widem,@"STO_CUDA_ENTRY STV_DEFAULT"
_Z17multVectorsKernelILi500EEvP6bigintPKS0_P11bigint_widem:
.text._Z17multVectorsKernelILi500EEvP6bigintPKS0_P11bigint_widem:
[----:B------:R-:W-:Y:S01]  /*0000*/  LDC R1, c[0x0][0x37c] ;  /* 0x0000df00ff017b82 */ /* 0x000fe20000000800 */
[----:B------:R-:W0:Y:S01]  /*0010*/  S2R R0, SR_CTAID.X ;  /* 0x0000000000007919 */ /* 0x000e220000002500 */
[----:B------:R-:W0:Y:S01]  /*0020*/  LDCU UR4, c[0x0][0x360] ;  /* 0x00006c00ff0477ac */ /* 0x000e220008000800 */
[----:B------:R-:W0:Y:S01]  /*0030*/  S2R R3, SR_TID.X ;  /* 0x0000000000037919 */ /* 0x000e220000002100 */
[----:B------:R-:W1:Y:S01]  /*0040*/  LDCU.64 UR6, c[0x0][0x398] ;  /* 0x00007300ff0677ac */ /* 0x000e620008000a00 */
[----:B0-----:R-:W-:-:S05]  /*0050*/  IMAD R0, R0, UR4, R3 ;  /* 0x0000000400007c24 */ /* 0x001fca000f8e0203 */
[----:B-1----:R-:W-:Y:S02]  /*0060*/  ISETP.GE.U32.AND P0, PT, R0, UR6, PT ;  /* 0x0000000600007c0c */ /* 0x002fe4000bf06070 */
[----:B------:R-:W-:-:S04]  /*0070*/  SHF.R.S32.HI R3, RZ, 0x1f, R0 ;  /* 0x0000001fff037819 */ /* 0x000fc80000011400 */
[----:B------:R-:W-:-:S13]  /*0080*/  ISETP.GE.U32.AND.EX P0, PT, R3, UR7, PT, P0 ;  /* 0x0000000703007c0c */ /* 0x000fda000bf06100 */
[----:B------:R-:W-:Y:S05]  /*0090*/  @P0 EXIT ;  /* 0x000000000000094d */ /* 0x000fea0003800000 */
[----:B------:R-:W0:Y:S01]  /*00a0*/  LDCU.128 UR8, c[0x0][0x380] ;  /* 0x00007000ff0877ac */ /* 0x000e220008000c00 */
[C---:B------:R-:W-:Y:S01]  /*00b0*/  IMAD.SHL.U32 R4, R0.reuse, 0x20, RZ ;  /* 0x0000002000047824 */ /* 0x040fe200078e00ff */
[----:B------:R-:W-:Y:S01]  /*00c0*/  SHF.L.U64.HI R0, R0, 0x5, R3 ;  /* 0x0000000500007819 */ /* 0x000fe20000010203 */
[----:B------:R-:W1:Y:S03]  /*00d0*/  LDCU.64 UR6, c[0x0][0x358] ;  /* 0x00006b00ff0677ac */ /* 0x000e660008000a00 */
[C---:B0-----:R-:W-:Y:S02]  /*00e0*/  IADD3 R2, P0, PT, R4.reuse, UR8, RZ ;  /* 0x0000000804027c10 */ /* 0x041fe4000ff1e0ff */
[----:B------:R-:W-:Y:S02]  /*00f0*/  IADD3 R4, P1, PT, R4, UR10, RZ ;  /* 0x0000000a04047c10 */ /* 0x000fe4000ff3e0ff */
[----:B------:R-:W-:-:S02]  /*0100*/  IADD3.X R3, PT, PT, R0, UR9, RZ, P0, !PT ;  /* 0x0000000900037c10 */ /* 0x000fc400087fe4ff */
[----:B------:R-:W-:-:S03]  /*0110*/  IADD3.X R5, PT, PT, R0, UR11, RZ, P1, !PT ;  /* 0x0000000b00057c10 */ /* 0x000fc60008ffe4ff */
[----:B-1----:R0:W5:Y:S04]  /*0120*/  LDG.E.128 R20, desc[UR6][R2.64] ;  /* 0x0000000602147981 */ /* 0x002168000c1e1d00 */
[----:B------:R0:W5:Y:S04]  /*0130*/  LDG.E.128 R16, desc[UR6][R2.64+0x10] ;  /* 0x0000100602107981 */ /* 0x000168000c1e1d00 */
[----:B------:R0:W5:Y:S04]  /*0140*/  LDG.E.128 R12, desc[UR6][R4.64] ;  /* 0x00000006040c7981 */ /* 0x000168000c1e1d00 */
[----:B------:R0:W5:Y:S01]  /*0150*/  LDG.E.128 R8, desc[UR6][R4.64+0x10] ;  /* 0x0000100604087981 */ /* 0x000162000c1e1d00 */
[----:B------:R-:W-:-:S05]  /*0160*/  UMOV UR4, URZ ;  /* 0x000000ff00047c82 */ /* 0x000fca0008000000 */
.L_x_1:
[----:B-----5:R-:W-:Y:S01]  /*0170*/  IMAD.WIDE.U32 R24, R21, R12, RZ ;  /* 0x0000000c15187225 */ /* 0x020fe200078e00ff */
[----:B------:R-:W-:-:S03]  /*0180*/  UISETP.NE.AND UP0, UPT, UR4, 0x1f0, UPT ;  /* 0x000001f00400788c */ /* 0x000fc6000bf05270 */
[----:B------:R-:W-:-:S04]  /*0190*/  IMAD.WIDE.U32 R34, R23, R12, RZ ;  /* 0x0000000c17227225 */ /* 0x000fc800078e00ff */
[----:B0-----:R-:W-:-:S04]  /*01a0*/  IMAD.WIDE.U32 R2, R22, R12, RZ ;  /* 0x0000000c16027225 */ /* 0x001fc800078e00ff */
[----:B------:R-:W-:-:S04]  /*01b0*/  IMAD.WIDE.U32 R24, P0, R13, R20, R24 ;  /* 0x000000140d187225 */ /* 0x000fc80007800018 */
[----:B------:R-:W-:Y:S01]  /*01c0*/  IMAD.WIDE.U32 R4, R17, R8, RZ ;  /* 0x0000000811047225 */ /* 0x000fe200078e00ff */
[----:B------:R-:W-:-:S03]  /*01d0*/  MOV R7, R24 ;  /* 0x0000001800077202 */ /* 0x000fc60000000f00 */
[----:B------:R-:W-:-:S04]  /*01e0*/  IMAD.WIDE.U32 R36, R18, R8, RZ ;  /* 0x0000000812247225 */ /* 0x000fc800078e00ff */
[----:B------:R-:W-:-:S04]  /*01f0*/  IMAD.WIDE.U32.X R34, P0, R13, R22, R34, P0 ;  /* 0x000000160d227225 */ /* 0x000fc80000000422 */
[----:B------:R-:W-:-:S04]  /*0200*/  IMAD.WIDE.U32 R2, P2, R13, R21, R2 ;  /* 0x000000150d027225 */ /* 0x000fc80007840002 */
[----:B------:R-:W-:-:S04]  /*0210*/  IMAD.WIDE.U32 R32, R19, R8, RZ ;  /* 0x0000000813207225 */ /* 0x000fc800078e00ff */
[----:B------:R-:W-:-:S04]  /*0220*/  IMAD.WIDE.U32 R4, P1, R9, R16, R4 ;  /* 0x0000001009047225 */ /* 0x000fc80007820004 */
[----:B------:R-:W-:Y:S01]  /*0230*/  IMAD.MOV.U32 R6, RZ, RZ, RZ ;  /* 0x000000ffff067224 */ /* 0x000fe200078e00ff */
[----:B------:R-:W-:Y:S01]  /*0240*/  MOV R27, R4 ;  /* 0x00000004001b7202 */ /* 0x000fe20000000f00 */
[----:B------:R-:W-:-:S04]  /*0250*/  IMAD.WIDE.U32 R36, P4, R9, R17, R36 ;  /* 0x0000001109247225 */ /* 0x000fc80007880024 */
[----:B------:R-:W-:-:S04]  /*0260*/  IMAD.WIDE.U32.X R28, R13, R23, RZ, P2 ;  /* 0x000000170d1c7225 */ /* 0x000fc800010e04ff */
[----:B------:R-:W-:-:S04]  /*0270*/  IMAD.WIDE.U32 R34, P2, R14, R21, R34 ;  /* 0x000000150e227225 */ /* 0x000fc80007840022 */
[----:B------:R-:W-:-:S04]  /*0280*/  IMAD.HI.U32 R7, P3, R12, R20, R6 ;  /* 0x000000140c077227 */ /* 0x000fc80007860006 */
[----:B------:R-:W-:-:S04]  /*0290*/  IMAD.WIDE.U32.X R32, P1, R9, R18, R32, P1 ;  /* 0x0000001209207225 */ /* 0x000fc80000820420 */
[----:B------:R-:W-:-:S04]  /*02a0*/  IMAD.WIDE.U32 R2, P5, R14, R20, R2 ;  /* 0x000000140e027225 */ /* 0x000fc800078a0002 */
[----:B------:R-:W-:Y:S01]  /*02b0*/  IMAD.WIDE.U32.X R30, R9, R19, RZ, P4 ;  /* 0x00000013091e7225 */ /* 0x000fe200020e04ff */
[----:B------:R-:W-:-:S03]  /*02c0*/  IADD3.X R6, P3, PT, R25, R2, RZ, P3, !PT ;  /* 0x0000000219067210 */ /* 0x000fc60001f7e4ff */
[----:B------:R-:W-:Y:S02]  /*02d0*/  IMAD.MOV.U32 R26, RZ, RZ, RZ ;  /* 0x000000ffff1a7224 */ /* 0x000fe400078e00ff */
[----:B------:R-:W-:Y:S02]  /*02e0*/  IMAD.X R29, RZ, RZ, R29, P0 ;  /* 0x000000ffff1d7224 */ /* 0x000fe400000e061d */
[----:B------:R-:W-:-:S04]  /*02f0*/  IMAD.WIDE.U32 R34, P0, R15, R20, R34 ;  /* 0x000000140f227225 */ /* 0x000fc80007800022 */
[----:B------:R-:W-:Y:S01]  /*0300*/  IMAD.X R31, RZ, RZ, R31, P1 ;  /* 0x000000ffff1f7224 */ /* 0x000fe200008e061f */
[----:B------:R-:W-:Y:S01]  /*0310*/  IADD3.X R25, P3, PT, R3, R34, RZ, P3, !PT ;  /* 0x0000002203197210 */ /* 0x000fe20001f7e4ff */
[----:B------:R-:W-:-:S04]  /*0320*/  IMAD.HI.U32 R27, P4, R8, R16, R26 ;  /* 0x00000010081b7227 */ /* 0x000fc8000788001a */
[----:B------:R-:W-:-:S04]  /*0330*/  IMAD.WIDE.U32 R36, P1, R10, R16, R36 ;  /* 0x000000100a247225 */ /* 0x000fc80007820024 */
[----:B------:R-:W-:Y:S01]  /*0340*/  IMAD.WIDE.U32 R32, P6, R10, R17, R32 ;  /* 0x000000110a207225 */ /* 0x000fe200078c0020 */
[----:B------:R-:W-:-:S03]  /*0350*/  IADD3.X R26, P4, PT, R5, R36, RZ, P4, !PT ;  /* 0x00000024051a7210 */ /* 0x000fc6000279e4ff */
[----:B------:R-:W-:-:S04]  /*0360*/  IMAD.WIDE.U32.X R28, P5, R14, R22, R28, P5 ;  /* 0x000000160e1c7225 */ /* 0x000fc800028a041c */
[----:B------:R-:W-:-:S04]  /*0370*/  IMAD.WIDE.U32.X R38, R14, R23, RZ, P2 ;  /* 0x000000170e267225 */ /* 0x000fc800010e04ff */
[----:B------:R-:W-:Y:S01]  /*0380*/  IMAD.WIDE.U32.X R2, R10, R19, RZ, P6 ;  /* 0x000000130a027225 */ /* 0x000fe200030e04ff */
[----:B------:R-:W-:-:S03]  /*0390*/  IADD3 R5, P6, PT, R16, R20, RZ ;  /* 0x0000001410057210 */ /* 0x000fc60007fde0ff */
[----:B------:R-:W-:-:S04]  /*03a0*/  IMAD.WIDE.U32.X R30, P1, R10, R18, R30, P1 ;  /* 0x000000120a1e7225 */ /* 0x000fc8000082041e */
[----:B------:R-:W-:Y:S01]  /*03b0*/  IMAD.WIDE.U32 R32, P2, R11, R16, R32 ;  /* 0x000000100b207225 */ /* 0x000fe20007840020 */
[----:B------:R-:W-:-:S03]  /*03c0*/  IADD3.X R3, PT, PT, RZ, R3, RZ, P1, !PT ;  /* 0x00000003ff037210 */ /* 0x000fc60000ffe4ff */
[----:B------:R-:W-:Y:S01]  /*03d0*/  IMAD.X R39, RZ, RZ, R39, P5 ;  /* 0x000000ffff277224 */ /* 0x000fe200028e0627 */
[----:B------:R-:W-:Y:S01]  /*03e0*/  IADD3.X R24, P4, PT, R37, R32, RZ, P4, !PT ;  /* 0x0000002025187210 */ /* 0x000fe2000279e4ff */
[-C--:B------:R-:W-:Y:S01]  /*03f0*/  IMAD.WIDE.U32 R28, P5, R15, R21.reuse, R28 ;  /* 0x000000150f1c7225 */ /* 0x080fe200078a001c */
[----:B------:R-:W-:-:S03]  /*0400*/  IADD3.X R21, P1, PT, R17, R21, RZ, P6, !PT ;  /* 0x0000001511157210 */ /* 0x000fc6000373e4ff */
[----:B------:R-:W-:Y:S01]  /*0410*/  IMAD.WIDE.U32 R30, P6, R11, R17, R30 ;  /* 0x000000110b1e7225 */ /* 0x000fe200078c001e */
[----:B------:R-:W-:Y:S02]  /*0420*/  IADD3.X R28, P3, PT, R28, R35, RZ, P3, !PT ;  /* 0x000000231c1c7210 */ /* 0x000fe40001f7e4ff */
[-C--:B------:R-:W-:Y:S01]  /*0430*/  IADD3.X R32, P1, PT, R18, R22.reuse, RZ, P1, !PT ;  /* 0x0000001612207210 */ /* 0x080fe20000f3e4ff */
[----:B------:R-:W-:Y:S01]  /*0440*/  IMAD.WIDE.U32.X R38, P0, R15, R22, R38, P0 ;  /* 0x000000160f267225 */ /* 0x000fe20000000426 */
[----:B------:R-:W-:Y:S02]  /*0450*/  IADD3.X R17, P4, PT, R30, R33, RZ, P4, !PT ;  /* 0x000000211e117210 */ /* 0x000fe4000279e4ff */
[----:B------:R-:W-:Y:S01]  /*0460*/  IADD3.X R35, P1, PT, R19, R23, RZ, P1, !PT ;  /* 0x0000001713237210 */ /* 0x000fe20000f3e4ff */
[----:B------:R-:W-:Y:S01]  /*0470*/  IMAD.WIDE.U32.X R2, P2, R11, R18, R2, P2 ;  /* 0x000000120b027225 */ /* 0x000fe20001040402 */
[----:B------:R-:W-:-:S03]  /*0480*/  IADD3.X R33, P3, PT, R29, R38, RZ, P3, !PT ;  /* 0x000000261d217210 */ /* 0x000fc60001f7e4ff */
[----:B------:R-:W-:Y:S01]  /*0490*/  IMAD.WIDE.U32.X R36, R15, R23, RZ, P5 ;  /* 0x000000170f247225 */ /* 0x000fe200028e04ff */
[----:B------:R-:W-:Y:S02]  /*04a0*/  IADD3.X R29, P4, PT, R31, R2, RZ, P4, !PT ;  /* 0x000000021f1d7210 */ /* 0x000fe4000279e4ff */
[----:B------:R-:W-:Y:S01]  /*04b0*/  IADD3 R2, P5, PT, R12, R8, RZ ;  /* 0x000000080c027210 */ /* 0x000fe20007fbe0ff */
[----:B------:R-:W-:Y:S01]  /*04c0*/  IMAD.WIDE.U32.X R30, R11, R19, RZ, P6 ;  /* 0x000000130b1e7225 */ /* 0x000fe200030e04ff */
[----:B------:R-:W-:Y:S02]  /*04d0*/  IADD3.X R36, P3, PT, R36, R39, RZ, P3, !PT ;  /* 0x0000002724247210 */ /* 0x000fe40001f7e4ff */
[----:B------:R-:W-:Y:S01]  /*04e0*/  IADD3.X R0, P5, PT, R13, R9, RZ, P5, !PT ;  /* 0x000000090d007210 */ /* 0x000fe20002fbe4ff */
[----:B------:R-:W-:Y:S01]  /*04f0*/  IMAD.WIDE.U32 R22, R21, R2, RZ ;  /* 0x0000000215167225 */ /* 0x000fe200078e00ff */
[----:B------:R-:W-:Y:S02]  /*0500*/  IADD3.X R34, P4, PT, R30, R3, RZ, P4, !PT ;  /* 0x000000031e227210 */ /* 0x000fe4000279e4ff */
[----:B------:R-:W-:Y:S01]  /*0510*/  IADD3.X R37, PT, PT, RZ, RZ, R37, P3, P0 ;  /* 0x000000ffff257210 */ /* 0x000fe20001fe0425 */
[----:B------:R-:W-:Y:S01]  /*0520*/  IMAD R39, R8, R16, RZ ;  /* 0x0000001008277224 */ /* 0x000fe200078e02ff */
[----:B------:R-:W-:Y:S01]  /*0530*/  IADD3.X R16, PT, PT, RZ, RZ, R31, P4, P2 ;  /* 0x000000ffff107210 */ /* 0x000fe200027e441f */
[----:B------:R-:W-:Y:S01]  /*0540*/  IMAD.WIDE.U32 R40, R32, R2, RZ ;  /* 0x0000000220287225 */ /* 0x000fe200078e00ff */
[----:B------:R-:W-:-:S03]  /*0550*/  IADD3.X R3, P0, PT, R14, R10, RZ, P5, !PT ;  /* 0x0000000a0e037210 */ /* 0x000fc60002f1e4ff */
[----:B------:R-:W-:-:S04]  /*0560*/  IMAD.WIDE.U32 R22, P4, R5, R0, R22 ;  /* 0x0000000005167225 */ /* 0x000fc80007880016 */
[----:B------:R-:W-:-:S04]  /*0570*/  IMAD.WIDE.U32 R18, R35, R2, RZ ;  /* 0x0000000223127225 */ /* 0x000fc800078e00ff */
[----:B------:R-:W-:Y:S02]  /*0580*/  IMAD.MOV.U32 R30, RZ, RZ, RZ ;  /* 0x000000ffff1e7224 */ /* 0x000fe400078e00ff */
[----:B------:R-:W-:Y:S02]  /*0590*/  IMAD.MOV.U32 R31, RZ, RZ, R22 ;  /* 0x000000ffff1f7224 */ /* 0x000fe400078e0016 */
[----:B------:R-:W-:-:S04]  /*05a0*/  IMAD.WIDE.U32 R40, P2, R21, R0, R40 ;  /* 0x0000000015287225 */ /* 0x000fc80007840028 */
[----:B------:R-:W-:-:S04]  /*05b0*/  IMAD.HI.U32 R38, P6, R5, R2, R30 ;  /* 0x0000000205267227 */ /* 0x000fc800078c001e */
[----:B------:R-:W-:-:S04]  /*05c0*/  IMAD.WIDE.U32.X R18, P4, R32, R0, R18, P4 ;  /* 0x0000000020127225 */ /* 0x000fc80002080412 */
[----:B------:R-:W-:-:S04]  /*05d0*/  IMAD.WIDE.U32.X R30, R35, R0, RZ, P2 ;  /* 0x00000000231e7225 */ /* 0x000fc800010e04ff */
[C---:B------:R-:W-:Y:S01]  /*05e0*/  IMAD R4, R5.reuse, R2, RZ ;  /* 0x0000000205047224 */ /* 0x040fe200078e02ff */
[----:B------:R-:W-:Y:S01]  /*05f0*/  IADD3.X R31, PT, PT, RZ, R31, RZ, P4, !PT ;  /* 0x0000001fff1f7210 */ /* 0x000fe200027fe4ff */
[----:B------:R-:W-:-:S03]  /*0600*/  IMAD.WIDE.U32 R40, P3, R5, R3, R40 ;  /* 0x0000000305287225 */ /* 0x000fc60007860028 */
[----:B------:R-:W-:Y:S01]  /*0610*/  IADD3 R43, P5, PT, -R39, R4, RZ ;  /* 0x00000004272b7210 */ /* 0x000fe20007fbe1ff */
[----:B------:R-:W-:Y:S01]  /*0620*/  IMAD.WIDE.U32 R18, P4, R21, R3, R18 ;  /* 0x0000000315127225 */ /* 0x000fe20007880012 */
[----:B------:R-:W-:Y:S02]  /*0630*/  IADD3.X R4, P0, PT, R15, R11, RZ, P0, !PT ;  /* 0x0000000b0f047210 */ /* 0x000fe4000071e4ff */
[----:B------:R-:W-:Y:S01]  /*0640*/  IADD3.X R40, P6, PT, R23, R40, RZ, P6, !PT ;  /* 0x0000002817287210 */ /* 0x000fe200037de4ff */
[----:B------:R-:W-:Y:S01]  /*0650*/  IMAD.WIDE.U32.X R30, P3, R32, R3, R30, P3 ;  /* 0x00000003201e7225 */ /* 0x000fe2000186041e */
[----:B------:R-:W-:-:S03]  /*0660*/  IADD3.X R38, P5, PT, ~R27, R38, RZ, P5, !PT ;  /* 0x000000261b267210 */ /* 0x000fc60002fbe5ff */
[----:B------:R-:W-:-:S04]  /*0670*/  IMAD.WIDE.U32.X R22, R35, R3, RZ, P4 ;  /* 0x0000000323167225 */ /* 0x000fc800020e04ff */
[----:B------:R-:W-:-:S04]  /*0680*/  IMAD.WIDE.U32 R18, P4, R5, R4, R18 ;  /* 0x0000000405127225 */ /* 0x000fc80007880012 */
[----:B------:R-:W-:Y:S01]  /*0690*/  IMAD.X R23, RZ, RZ, R23, P3 ;  /* 0x000000ffff177224 */ /* 0x000fe200018e0617 */
[----:B------:R-:W-:Y:S01]  /*06a0*/  IADD3.X R41, P6, PT, R41, R18, RZ, P6, !PT ;  /* 0x0000001229297210 */ /* 0x000fe200037de4ff */
[----:B------:R-:W-:-:S04]  /*06b0*/  IMAD.WIDE.U32 R30, P3, R21, R4, R30 ;  /* 0x00000004151e7225 */ /* 0x000fc8000786001e */
[----:B------:R-:W-:Y:S01]  /*06c0*/  IMAD.WIDE.U32.X R22, P4, R32, R4, R22, P4 ;  /* 0x0000000420167225 */ /* 0x000fe20002080416 */
[----:B------:R-:W-:-:S03]  /*06d0*/  IADD3.X R18, P6, PT, R30, R19, RZ, P6, !PT ;  /* 0x000000131e127210 */ /* 0x000fc600037de4ff */
[----:B------:R-:W-:Y:S01]  /*06e0*/  IMAD R20, R12, R20, RZ ;  /* 0x000000140c147224 */ /* 0x000fe200078e02ff */
[----:B------:R-:W-:Y:S01]  /*06f0*/  IADD3.X R22, P6, PT, R31, R22, RZ, P6, !PT ;  /* 0x000000161f167210 */ /* 0x000fe200037de4ff */
[----:B------:R-:W-:Y:S01]  /*0700*/  IMAD.WIDE.U32.X R30, R35, R4, RZ, P3 ;  /* 0x00000004231e7225 */ /* 0x000fe200018e04ff */
[----:B------:R-:W-:Y:S02]  /*0710*/  @P1 IADD3 R18, P3, PT, R2, R18, RZ ;  /* 0x0000001202121210 */ /* 0x000fe40007f7e0ff */
[----:B------:R-:W-:Y:S02]  /*0720*/  IADD3 R20, P2, PT, -R20, R43, RZ ;  /* 0x0000002b14147210 */ /* 0x000fe40007f5e1ff */
[----:B------:R-:W-:Y:S02]  /*0730*/  IADD3.X R23, P6, PT, R30, R23, RZ, P6, !PT ;  /* 0x000000171e177210 */ /* 0x000fe400037de4ff */
[----:B------:R-:W-:Y:S02]  /*0740*/  IADD3.X R38, P2, PT, ~R7, R38, RZ, P2, !PT ;  /* 0x0000002607267210 */ /* 0x000fe4000175e5ff */
[----:B------:R-:W-:-:S02]  /*0750*/  IADD3.X R7, P5, PT, ~R26, R40, RZ, P5, !PT ;  /* 0x000000281a077210 */ /* 0x000fc40002fbe5ff */
[----:B------:R-:W-:Y:S02]  /*0760*/  IADD3.X R30, PT, PT, RZ, RZ, R31, P6, P4 ;  /* 0x000000ffff1e7210 */ /* 0x000fe400037e841f */
[----:B------:R-:W-:Y:S02]  /*0770*/  IADD3.X R7, P2, PT, ~R6, R7, RZ, P2, !PT ;  /* 0x0000000706077210 */ /* 0x000fe4000175e5ff */
[----:B------:R-:W-:Y:S02]  /*0780*/  IADD3.X R6, P6, PT, ~R24, R41, RZ, P5, !PT ;  /* 0x0000002918067210 */ /* 0x000fe40002fde5ff */
[----:B------:R-:W-:Y:S02]  /*0790*/  IADD3 RZ, P5, PT, R28, R20, RZ ;  /* 0x000000141cff7210 */ /* 0x000fe40007fbe0ff */
[----:B------:R-:W-:Y:S02]  /*07a0*/  @P0 IADD3 R18, P4, PT, R5, R18, RZ ;  /* 0x0000001205120210 */ /* 0x000fe40007f9e0ff */
[----:B------:R-:W-:-:S02]  /*07b0*/  @P1 IADD3.X R22, P3, PT, R0, R22, RZ, P3, !PT ;  /* 0x0000001600161210 */ /* 0x000fc40001f7e4ff */
[----:B------:R-:W-:Y:S02]  /*07c0*/  IADD3.X RZ, P5, PT, R33, R38, RZ, P5, !PT ;  /* 0x0000002621ff7210 */ /* 0x000fe40002fbe4ff */
[----:B------:R-:W-:Y:S02]  /*07d0*/  IADD3.X R6, P2, PT, ~R25, R6, RZ, P2, !PT ;  /* 0x0000000619067210 */ /* 0x000fe4000175e5ff */
[----:B------:R-:W-:Y:S02]  /*07e0*/  IADD3.X R5, P6, PT, ~R17, R18, RZ, P6, !PT ;  /* 0x0000001211057210 */ /* 0x000fe400037de5ff */
[----:B------:R-:W-:Y:S02]  /*07f0*/  @P0 IADD3.X R22, P4, PT, R21, R22, RZ, P4, !PT ;  /* 0x0000001615160210 */ /* 0x000fe4000279e4ff */
[----:B------:R-:W-:Y:S02]  /*0800*/  @P1 IADD3.X R23, P3, PT, R3, R23, RZ, P3, !PT ;  /* 0x0000001703171210 */ /* 0x000fe40001f7e4ff */
[----:B------:R-:W-:-:S02]  /*0810*/  IADD3.X RZ, P5, PT, R36, R7, RZ, P5, !PT ;  /* 0x0000000724ff7210 */ /* 0x000fc40002fbe4ff */
[----:B------:R-:W-:Y:S01]  /*0820*/  IADD3.X R28, P2, PT, ~R28, R5, RZ, P2, !PT ;  /* 0x000000051c1c7210 */ /* 0x000fe2000175e5ff */
[----:B------:R-:W-:Y:S01]  /*0830*/  @P1 IMAD.X R30, R4, 0x1, R30, P3 ;  /* 0x00000001041e1824 */ /* 0x000fe200018e061e */
[----:B------:R-:W-:Y:S02]  /*0840*/  IADD3.X R22, P6, PT, ~R29, R22, RZ, P6, !PT ;  /* 0x000000161d167210 */ /* 0x000fe400037de5ff */
[----:B------:R-:W-:Y:S01]  /*0850*/  @P0 IADD3.X R23, P4, PT, R32, R23, RZ, P4, !PT ;  /* 0x0000001720170210 */ /* 0x000fe2000279e4ff */
[----:B------:R-:W-:Y:S01]  /*0860*/  IMAD.MOV.U32 R32, RZ, RZ, RZ ;  /* 0x000000ffff207224 */ /* 0x000fe200078e00ff */
[----:B------:R-:W-:Y:S02]  /*0870*/  IADD3.X R5, P5, PT, R37, R6, RZ, P5, !PT ;  /* 0x0000000625057210 */ /* 0x000fe40002fbe4ff */
[----:B------:R-:W-:Y:S02]  /*0880*/  IADD3.X R22, P2, PT, ~R33, R22, RZ, P2, !PT ;  /* 0x0000001621167210 */ /* 0x000fe4000175e5ff */
[----:B------:R-:W-:-:S02]  /*0890*/  IADD3.X R23, P6, PT, ~R34, R23, RZ, P6, !PT ;  /* 0x0000001722177210 */ /* 0x000fc400037de5ff */
[----:B------:R-:W-:Y:S02]  /*08a0*/  IADD3.X R39, P5, PT, R39, R28, RZ, P5, !PT ;  /* 0x0000001c27277210 */ /* 0x000fe40002fbe4ff */
[----:B------:R-:W-:Y:S02]  /*08b0*/  IADD3.X R23, P2, PT, ~R36, R23, RZ, P2, !PT ;  /* 0x0000001724177210 */ /* 0x000fe4000175e5ff */
[----:B------:R-:W-:Y:S01]  /*08c0*/  IADD3.X R38, P5, PT, R27, R22, RZ, P5, !PT ;  /* 0x000000161b267210 */ /* 0x000fe20002fbe4ff */
[----:B------:R-:W-:Y:S01]  /*08d0*/  IMAD.WIDE.U32 R20, R39, R12, RZ ;  /* 0x0000000c27147225 */ /* 0x000fe200078e00ff */
[----:B------:R-:W-:Y:S02]  /*08e0*/  @P0 IADD3.X R30, PT, PT, R35, R30, RZ, P4, !PT ;  /* 0x0000001e231e0210 */ /* 0x000fe400027fe4ff */
[----:B------:R-:W-:Y:S01]  /*08f0*/  IADD3.X R42, P5, PT, R26, R23, RZ, P5, !PT ;  /* 0x000000171a2a7210 */ /* 0x000fe20002fbe4ff */
[----:B------:R-:W-:Y:S01]  /*0900*/  IMAD.WIDE.U32 R6, R38, R12, RZ ;  /* 0x0000000c26067225 */ /* 0x000fe200078e00ff */
[----:B------:R-:W-:-:S03]  /*0910*/  IADD3.X R37, PT, PT, ~R37, R30, ~R16, P2, P6 ;  /* 0x0000001e25257210 */ /* 0x000fc600017ecd10 */
[----:B------:R-:W-:Y:S02]  /*0920*/  HFMA2 R30, -RZ, RZ, 0, 0 ;  /* 0x00000000ff1e7431 */ /* 0x000fe400000001ff */
[----:B------:R-:W-:Y:S01]  /*0930*/  IMAD.WIDE.U32 R20, P1, R13, R5, R20 ;  /* 0x000000050d147225 */ /* 0x000fe20007820014 */
[----:B------:R-:W-:-:S03]  /*0940*/  IADD3.X R36, P5, PT, R24, R37, RZ, P5, !PT ;  /* 0x0000002518247210 */ /* 0x000fc60002fbe4ff */
[----:B------:R-:W-:-:S04]  /*0950*/  IMAD.WIDE.U32 R26, R42, R12, RZ ;  /* 0x0000000c2a1a7225 */ /* 0x000fc800078e00ff */
[----:B------:R-:W-:-:S04]  /*0960*/  IMAD.WIDE.U32 R24, P2, R13, R39, R6 ;  /* 0x000000270d187225 */ /* 0x000fc80007840006 */
[----:B------:R-:W-:Y:S02]  /*0970*/  IMAD.MOV.U32 R33, RZ, RZ, R20 ;  /* 0x000000ffff217224 */ /* 0x000fe400078e0014 */
[----:B------:R-:W-:-:S04]  /*0980*/  IMAD.WIDE.U32.X R18, R13, R42, RZ, P2 ;  /* 0x0000002a0d127225 */ /* 0x000fc800010e04ff */
[----:B------:R-:W-:-:S04]  /*0990*/  IMAD.WIDE.U32.X R26, P1, R13, R38, R26, P1 ;  /* 0x000000260d1a7225 */ /* 0x000fc8000082041a */
[----:B------:R-:W-:Y:S01]  /*09a0*/  IMAD.HI.U32 R32, P3, R12, R5, R32 ;  /* 0x000000050c207227 */ /* 0x000fe20007860020 */
[----:B------:R-:W-:-:S03]  /*09b0*/  IADD3.X R19, PT, PT, RZ, R19, RZ, P1, !PT ;  /* 0x00000013ff137210 */ /* 0x000fc60000ffe4ff */
[----:B------:R-:W-:-:S04]  /*09c0*/  IMAD.WIDE.U32 R24, P2, R14, R5, R24 ;  /* 0x000000050e187225 */ /* 0x000fc80007840018 */
[----:B------:R-:W-:Y:S01]  /*09d0*/  @P5 IMAD.X R17, RZ, RZ, R17, P5 ;  /* 0x000000ffff115224 */ /* 0x000fe200028e0611 */
[----:B------:R-:W-:Y:S01]  /*09e0*/  IADD3.X R35, P3, PT, R21, R24, RZ, P3, !PT ;  /* 0x0000001815237210 */ /* 0x000fe20001f7e4ff */
[----:B------:R-:W-:-:S04]  /*09f0*/  IMAD.WIDE.U32 R26, P4, R14, R39, R26 ;  /* 0x000000270e1a7225 */ /* 0x000fc8000788001a */
[----:B------:R-:W-:-:S04]  /*0a00*/  IMAD.WIDE.U32 R20, R17, R8, RZ ;  /* 0x0000000811147225 */ /* 0x000fc800078e00ff */
[----:B------:R-:W-:-:S04]  /*0a10*/  IMAD.WIDE.U32 R6, R29, R8, RZ ;  /* 0x000000081d067225 */ /* 0x000fc800078e00ff */
[----:B------:R-:W-:-:S04]  /*0a20*/  IMAD.WIDE.U32 R22, R34, R8, RZ ;  /* 0x0000000822167225 */ /* 0x000fc800078e00ff */
[----:B------:R-:W-:-:S04]  /*0a30*/  IMAD.WIDE.U32.X R40, R14, R42, RZ, P4 ;  /* 0x0000002a0e287225 */ /* 0x000fc800020e04ff */
[----:B------:R-:W-:-:S04]  /*0a40*/  IMAD.WIDE.U32.X R18, P4, R14, R38, R18, P2 ;  /* 0x000000260e127225 */ /* 0x000fc80001080412 */
[----:B------:R-:W-:-:S04]  /*0a50*/  IMAD.WIDE.U32 R26, P1, R15, R5, R26 ;  /* 0x000000050f1a7225 */ /* 0x000fc8000782001a */
[----:B------:R-:W-:Y:S01]  /*0a60*/  IMAD.WIDE.U32 R20, P6, R9, R36, R20 ;  /* 0x0000002409147225 */ /* 0x000fe200078c0014 */
[----:B------:R-:W-:-:S03]  /*0a70*/  IADD3.X R33, P2, PT, R25, R26, RZ, P3, !PT ;  /* 0x0000001a19217210 */ /* 0x000fc60001f5e4ff */
[----:B------:R-:W-:-:S04]  /*0a80*/  IMAD.WIDE.U32 R6, P5, R9, R17, R6 ;  /* 0x0000001109067225 */ /* 0x000fc800078a0006 */
[----:B------:R-:W-:Y:S02]  /*0a90*/  IMAD.X R41, RZ, RZ, R41, P4 ;  /* 0x000000ffff297224 */ /* 0x000fe400020e0629 */
[----:B------:R-:W-:-:S04]  /*0aa0*/  IMAD.WIDE.U32.X R22, P6, R9, R29, R22, P6 ;  /* 0x0000001d09167225 */ /* 0x000fc800030c0416 */
[----:B------:R-:W-:-:S04]  /*0ab0*/  IMAD.WIDE.U32 R18, P4, R15, R39, R18 ;  /* 0x000000270f127225 */ /* 0x000fc80007880012 */
[----:B------:R-:W-:Y:S01]  /*0ac0*/  IMAD.WIDE.U32.X R24, R9, R34, RZ, P5 ;  /* 0x0000002209187225 */ /* 0x000fe200028e04ff */
[----:B------:R-:W-:-:S03]  /*0ad0*/  IADD3.X R37, P2, PT, R18, R27, RZ, P2, !PT ;  /* 0x0000001b12257210 */ /* 0x000fc6000175e4ff */
[----:B------:R-:W-:Y:S02]  /*0ae0*/  IMAD.MOV.U32 R31, RZ, RZ, R20 ;  /* 0x000000ffff1f7224 */ /* 0x000fe400078e0014 */
[----:B------:R-:W-:-:S04]  /*0af0*/  IMAD.WIDE.U32.X R40, P1, R15, R38, R40, P1 ;  /* 0x000000260f287225 */ /* 0x000fc80000820428 */
[----:B------:R-:W-:Y:S01]  /*0b00*/  IMAD.X R25, RZ, RZ, R25, P6 ;  /* 0x000000ffff197224 */ /* 0x000fe200030e0619 */
[----:B------:R-:W-:Y:S01]  /*0b10*/  IADD3.X R18, P2, PT, R19, R40, RZ, P2, !PT ;  /* 0x0000002813127210 */ /* 0x000fe2000175e4ff */
[----:B------:R-:W-:-:S04]  /*0b20*/  IMAD.WIDE.U32 R22, P5, R10, R17, R22 ;  /* 0x000000110a167225 */ /* 0x000fc800078a0016 */
[----:B------:R-:W-:-:S04]  /*0b30*/  IMAD.HI.U32 R16, P3, R8, R36, R30 ;  /* 0x0000002408107227 */ /* 0x000fc8000786001e */
[----:B------:R-:W-:-:S04]  /*0b40*/  IMAD.WIDE.U32 R6, P6, R10, R36, R6 ;  /* 0x000000240a067225 */ /* 0x000fc800078c0006 */
[C---:B------:R-:W-:Y:S01]  /*0b50*/  IMAD.WIDE.U32.X R26, R10.reuse, R34, RZ, P5 ;  /* 0x000000220a1a7225 */ /* 0x040fe200028e04ff */
[----:B------:R-:W-:Y:S02]  /*0b60*/  IADD3 R19, P5, PT, R5, R36, RZ ;  /* 0x0000002405137210 */ /* 0x000fe40007fbe0ff */
[----:B------:R-:W-:Y:S01]  /*0b70*/  IADD3.X R6, P3, PT, R21, R6, RZ, P3, !PT ;  /* 0x0000000615067210 */ /* 0x000fe20001f7e4ff */
[----:B------:R-:W-:Y:S01]  /*0b80*/  IMAD.WIDE.U32.X R24, P6, R10, R29, R24, P6 ;  /* 0x0000001d0a187225 */ /* 0x000fe200030c0418 */
[----:B------:R-:W-:-:S03]  /*0b90*/  IADD3.X R44, P5, PT, R39, R17, RZ, P5, !PT ;  /* 0x00000011272c7210 */ /* 0x000fc60002fbe4ff */
[----:B------:R-:W-:Y:S01]  /*0ba0*/  IMAD.WIDE.U32.X R20, R15, R42, RZ, P4 ;  /* 0x0000002a0f147225 */ /* 0x000fe200020e04ff */
[----:B------:R-:W-:Y:S02]  /*0bb0*/  IADD3.X R27, PT, PT, RZ, R27, RZ, P6, !PT ;  /* 0x0000001bff1b7210 */ /* 0x000fe400037fe4ff */
[----:B------:R-:W-:Y:S01]  /*0bc0*/  IADD3.X R38, P5, PT, R29, R38, RZ, P5, !PT ;  /* 0x000000261d267210 */ /* 0x000fe20002fbe4ff */
[C---:B------:R-:W-:Y:S01]  /*0bd0*/  IMAD.WIDE.U32 R22, P4, R11.reuse, R36, R22 ;  /* 0x000000240b167225 */ /* 0x040fe20007880016 */
[----:B------:R-:W-:Y:S02]  /*0be0*/  IADD3.X R40, P2, PT, R20, R41, RZ, P2, !PT ;  /* 0x0000002914287210 */ /* 0x000fe4000175e4ff */
[----:B------:R-:W-:Y:S01]  /*0bf0*/  IADD3.X R42, P5, PT, R34, R42, RZ, P5, !PT ;  /* 0x0000002a222a7210 */ /* 0x000fe20002fbe4ff */
[----:B------:R-:W-:Y:S01]  /*0c00*/  IMAD.WIDE.U32 R24, P6, R11, R17, R24 ;  /* 0x000000110b187225 */ /* 0x000fe200078c0018 */
[----:B------:R-:W-:Y:S02]  /*0c10*/  IADD3.X R39, P3, PT, R7, R22, RZ, P3, !PT ;  /* 0x0000001607277210 */ /* 0x000fe40001f7e4ff */
[----:B------:R-:W-:Y:S01]  /*0c20*/  IADD3.X R43, PT, PT, RZ, RZ, R21, P2, P1 ;  /* 0x000000ffff2b7210 */ /* 0x000fe200017e2415 */
[----:B------:R-:W-:Y:S01]  /*0c30*/  IMAD.WIDE.U32.X R26, P4, R11, R29, R26, P4 ;  /* 0x0000001d0b1a7225 */ /* 0x000fe2000208041a */
[----:B------:R-:W-:-:S03]  /*0c40*/  IADD3.X R41, P3, PT, R24, R23, RZ, P3, !PT ;  /* 0x0000001718297210 */ /* 0x000fc60001f7e4ff */
[----:B------:R-:W-:Y:S01]  /*0c50*/  IMAD.WIDE.U32 R20, R44, R2, RZ ;  /* 0x000000022c147225 */ /* 0x000fe200078e00ff */
[----:B------:R-:W-:-:S03]  /*0c60*/  IADD3.X R17, P3, PT, R25, R26, RZ, P3, !PT ;  /* 0x0000001a19117210 */ /* 0x000fc60001f7e4ff */
[----:B------:R-:W-:-:S04]  /*0c70*/  IMAD.WIDE.U32 R22, R38, R2, RZ ;  /* 0x0000000226167225 */ /* 0x000fc800078e00ff */
[----:B------:R-:W-:-:S04]  /*0c80*/  IMAD.WIDE.U32 R24, R42, R2, RZ ;  /* 0x000000022a187225 */ /* 0x000fc800078e00ff */
[----:B------:R-:W-:-:S04]  /*0c90*/  IMAD.WIDE.U32.X R28, R11, R34, RZ, P6 ;  /* 0x000000220b1c7225 */ /* 0x000fc800030e04ff */
[----:B------:R-:W-:Y:S01]  /*0ca0*/  IMAD.WIDE.U32 R20, P1, R0, R19, R20 ;  /* 0x0000001300147225 */ /* 0x000fe20007820014 */
[----:B------:R-:W-:-:S03]  /*0cb0*/  IADD3.X R7, P3, PT, R28, R27, RZ, P3, !PT ;  /* 0x0000001b1c077210 */ /* 0x000fc60001f7e4ff */
[C---:B------:R-:W-:Y:S01]  /*0cc0*/  IMAD.WIDE.U32 R22, P2, R0.reuse, R44, R22 ;  /* 0x0000002c00167225 */ /* 0x040fe20007840016 */
[----:B------:R-:W-:Y:S02]  /*0cd0*/  MOV R31, R20 ;  /* 0x00000014001f7202 */ /* 0x000fe40000000f00 */
[----:B------:R-:W-:Y:S01]  /*0ce0*/  IADD3.X R34, PT, PT, RZ, RZ, R29, P3, P4 ;  /* 0x000000ffff227210 */ /* 0x000fe20001fe841d */
[----:B------:R-:W-:-:S04]  /*0cf0*/  IMAD.WIDE.U32.X R24, P1, R0, R38, R24, P1 ;  /* 0x0000002600187225 */ /* 0x000fc80000820418 */
[----:B------:R-:W-:-:S04]  /*0d00*/  IMAD.WIDE.U32.X R26, R0, R42, RZ, P2 ;  /* 0x0000002a001a7225 */ /* 0x000fc800010e04ff */
[----:B------:R-:W-:Y:S02]  /*0d10*/  IMAD.X R27, RZ, RZ, R27, P1 ;  /* 0x000000ffff1b7224 */ /* 0x000fe400008e061b */
[----:B------:R-:W-:-:S04]  /*0d20*/  IMAD.WIDE.U32 R22, P1, R3, R19, R22 ;  /* 0x0000001303167225 */ /* 0x000fc80007820016 */
[----:B------:R-:W-:-:S04]  /*0d30*/  IMAD.WIDE.U32 R24, P2, R3, R44, R24 ;  /* 0x0000002c03187225 */ /* 0x000fc80007840018 */
[----:B------:R-:W-:-:S04]  /*0d40*/  IMAD.WIDE.U32.X R26, P1, R3, R38, R26, P1 ;  /* 0x00000026031a7225 */ /* 0x000fc8000082041a */
[----:B------:R-:W-:-:S04]  /*0d50*/  IMAD.WIDE.U32.X R28, R3, R42, RZ, P2 ;  /* 0x0000002a031c7225 */ /* 0x000fc800010e04ff */
[----:B------:R-:W-:-:S04]  /*0d60*/  IMAD.HI.U32 R30, P2, R2, R19, R30 ;  /* 0x00000013021e7227 */ /* 0x000fc8000784001e */
[----:B------:R-:W-:Y:S01]  /*0d70*/  IMAD.X R29, RZ, RZ, R29, P1 ;  /* 0x000000ffff1d7224 */ /* 0x000fe200008e061d */
[----:B------:R-:W-:Y:S01]  /*0d80*/  IADD3.X R20, P2, PT, R21, R22, RZ, P2, !PT ;  /* 0x0000001615147210 */ /* 0x000fe2000175e4ff */
[----:B------:R-:W-:-:S04]  /*0d90*/  IMAD.WIDE.U32 R24, P1, R4, R19, R24 ;  /* 0x0000001304187225 */ /* 0x000fc80007820018 */
[----:B------:R-:W-:Y:S01]  /*0da0*/  IMAD R36, R8, R36, RZ ;  /* 0x0000002408247224 */ /* 0x000fe200078e02ff */
[----:B------:R-:W-:Y:S01]  /*0db0*/  IADD3.X R22, P2, PT, R23, R24, RZ, P2, !PT ;  /* 0x0000001817167210 */ /* 0x000fe2000175e4ff */
[----:B------:R-:W-:Y:S02]  /*0dc0*/  IMAD R21, R2, R19, RZ ;  /* 0x0000001302157224 */ /* 0x000fe400078e02ff */
[----:B------:R-:W-:-:S04]  /*0dd0*/  IMAD.WIDE.U32 R26, P3, R4, R44, R26 ;  /* 0x0000002c041a7225 */ /* 0x000fc8000786001a */
[----:B------:R-:W-:Y:S01]  /*0de0*/  IMAD R24, R12, R5, RZ ;  /* 0x000000050c187224 */ /* 0x000fe200078e02ff */
[----:B------:R-:W-:Y:S01]  /*0df0*/  IADD3 R5, P6, PT, -R36, R21, RZ ;  /* 0x0000001524057210 */ /* 0x000fe20007fde1ff */
[----:B------:R-:W-:Y:S01]  /*0e00*/  IMAD.WIDE.U32.X R28, P1, R4, R38, R28, P1 ;  /* 0x00000026041c7225 */ /* 0x000fe2000082041c */
[----:B------:R-:W-:Y:S02]  /*0e10*/  IADD3.X R26, P2, PT, R26, R25, RZ, P2, !PT ;  /* 0x000000191a1a7210 */ /* 0x000fe4000175e4ff */
[----:B------:R-:W-:Y:S01]  /*0e20*/  IADD3 R5, P4, PT, -R24, R5, RZ ;  /* 0x0000000518057210 */ /* 0x000fe20007f9e1ff */
[----:B------:R-:W-:Y:S01]  /*0e30*/  IMAD.WIDE.U32.X R24, R4, R42, RZ, P3 ;  /* 0x0000002a04187225 */ /* 0x000fe200018e04ff */
[----:B------:R-:W-:Y:S02]  /*0e40*/  IADD3.X R27, P2, PT, R27, R28, RZ, P2, !PT ;  /* 0x0000001c1b1b7210 */ /* 0x000fe4000175e4ff */
[----:B------:R-:W-:Y:S02]  /*0e50*/  IADD3.X R21, P6, PT, ~R16, R30, RZ, P6, !PT ;  /* 0x0000001e10157210 */ /* 0x000fe400037de5ff */
[----:B------:R-:W-:-:S02]  /*0e60*/  IADD3.X R28, P2, PT, R24, R29, RZ, P2, !PT ;  /* 0x0000001d181c7210 */ /* 0x000fc4000175e4ff */
[----:B------:R-:W-:Y:S02]  /*0e70*/  IADD3.X R21, P4, PT, ~R32, R21, RZ, P4, !PT ;  /* 0x0000001520157210 */ /* 0x000fe4000279e5ff */
[----:B------:R-:W-:Y:S02]  /*0e80*/  IADD3.X R25, PT, PT, RZ, RZ, R25, P2, P1 ;  /* 0x000000ffff197210 */ /* 0x000fe400017e2419 */
[----:B------:R-:W-:Y:S02]  /*0e90*/  IADD3.X R20, P6, PT, ~R6, R20, RZ, P6, !PT ;  /* 0x0000001406147210 */ /* 0x000fe400037de5ff */
[----:B------:R-:W-:Y:S02]  /*0ea0*/  @P5 IADD3 R26, P2, PT, R2, R26, RZ ;  /* 0x0000001a021a5210 */ /* 0x000fe40007f5e0ff */
[----:B------:R-:W-:Y:S02]  /*0eb0*/  IADD3 RZ, P3, PT, R37, R5, RZ ;  /* 0x0000000525ff7210 */ /* 0x000fe40007f7e0ff */
[----:B------:R-:W-:-:S02]  /*0ec0*/  IADD3.X R35, P4, PT, ~R35, R20, RZ, P4, !PT ;  /* 0x0000001423237210 */ /* 0x000fc4000279e5ff */
[----:B------:R-:W-:Y:S02]  /*0ed0*/  IADD3.X R22, P6, PT, ~R39, R22, RZ, P6, !PT ;  /* 0x0000001627167210 */ /* 0x000fe400037de5ff */
[----:B------:R-:W-:Y:S02]  /*0ee0*/  @P0 IADD3 R26, P1, PT, R19, R26, RZ ;  /* 0x0000001a131a0210 */ /* 0x000fe40007f3e0ff */
[----:B------:R-:W-:Y:S02]  /*0ef0*/  @P5 IADD3.X R27, P2, PT, R0, R27, RZ, P2, !PT ;  /* 0x0000001b001b5210 */ /* 0x000fe4000175e4ff */
[----:B------:R-:W-:Y:S02]  /*0f00*/  IADD3.X RZ, P3, PT, R18, R21, RZ, P3, !PT ;  /* 0x0000001512ff7210 */ /* 0x000fe40001f7e4ff */
[----:B------:R-:W-:Y:S01]  /*0f10*/  IADD3.X R22, P4, PT, ~R33, R22, RZ, P4, !PT ;  /* 0x0000001621167210 */ /* 0x000fe2000279e5ff */
[----:B------:R-:W-:Y:S01]  /*0f20*/  IMAD.WIDE.U32 R32, R17, R8, RZ ;  /* 0x0000000811207225 */ /* 0x000fe200078e00ff */
[----:B------:R-:W-:-:S02]  /*0f30*/  IADD3.X R26, P6, PT, ~R41, R26, RZ, P6, !PT ;  /* 0x0000001a291a7210 */ /* 0x000fc400037de5ff */
[----:B------:R-:W-:Y:S02]  /*0f40*/  @P0 IADD3.X R27, P1, PT, R44, R27, RZ, P1, !PT ;  /* 0x0000001b2c1b0210 */ /* 0x000fe40000f3e4ff */
[----:B------:R-:W-:Y:S02]  /*0f50*/  @P5 IADD3.X R28, P2, PT, R3, R28, RZ, P2, !PT ;  /* 0x0000001c031c5210 */ /* 0x000fe4000175e4ff */
[----:B------:R-:W-:Y:S02]  /*0f60*/  IADD3.X RZ, P3, PT, R40, R35, RZ, P3, !PT ;  /* 0x0000002328ff7210 */ /* 0x000fe40001f7e4ff */
[----:B------:R-:W-:Y:S01]  /*0f70*/  IADD3.X R37, P4, PT, ~R37, R26, RZ, P4, !PT ;  /* 0x0000001a25257210 */ /* 0x000fe2000279e5ff */
[----:B------:R-:W-:Y:S01]  /*0f80*/  @P5 IMAD.X R25, R4, 0x1, R25, P2 ;  /* 0x0000000104195824 */ /* 0x000fe200010e0619 */
[----:B------:R-:W-:Y:S02]  /*0f90*/  IADD3.X R27, P6, PT, ~R17, R27, RZ, P6, !PT ;  /* 0x0000001b111b7210 */ /* 0x000fe400037de5ff */
[----:B------:R-:W-:-:S02]  /*0fa0*/  @P0 IADD3.X R28, P1, PT, R38, R28, RZ, P1, !PT ;  /* 0x0000001c261c0210 */ /* 0x000fc40000f3e4ff */
[----:B------:R-:W-:Y:S01]  /*0fb0*/  IADD3.X R38, P3, PT, R43, R22, RZ, P3, !PT ;  /* 0x000000162b267210 */ /* 0x000fe20001f7e4ff */
[----:B------:R-:W-:Y:S01]  /*0fc0*/  HFMA2 R22, -RZ, RZ, 0, 0 ;  /* 0x00000000ff167431 */ /* 0x000fe200000001ff */
[----:B------:R-:W-:Y:S01]  /*0fd0*/  IADD3.X R27, P4, PT, ~R18, R27, RZ, P4, !PT ;  /* 0x0000001b121b7210 */ /* 0x000fe2000279e5ff */
[----:B------:R-:W-:Y:S01]  /*0fe0*/  @P0 IMAD.X R25, R42, 0x1, R25, P1 ;  /* 0x000000012a190824 */ /* 0x000fe200008e0619 */
[----:B------:R-:W-:Y:S02]  /*0ff0*/  IADD3.X R5, P6, PT, ~R7, R28, RZ, P6, !PT ;  /* 0x0000001c07057210 */ /* 0x000fe400037de5ff */
[----:B------:R-:W-:Y:S02]  /*1000*/  IADD3.X R18, P3, PT, R36, R37, RZ, P3, !PT ;  /* 0x0000002524127210 */ /* 0x000fe40001f7e4ff */
[----:B------:R-:W-:Y:S02]  /*1010*/  IADD3.X R19, P4, PT, ~R40, R5, RZ, P4, !PT ;  /* 0x0000000528137210 */ /* 0x000fe4000279e5ff */
[----:B------:R-:W-:Y:S01]  /*1020*/  IADD3.X R5, P3, PT, R16, R27, RZ, P3, !PT ;  /* 0x0000001b10057210 */ /* 0x000fe20001f7e4ff */
[----:B------:R-:W-:Y:S01]  /*1030*/  IMAD.WIDE.U32 R44, R18, R12, RZ ;  /* 0x0000000c122c7225 */ /* 0x000fe200078e00ff */
[----:B------:R-:W-:-:S02]  /*1040*/  IADD3.X R34, PT, PT, ~R43, R25, ~R34, P4, P6 ;  /* 0x000000192b227210 */ /* 0x000fc400027ecd22 */
[----:B------:R-:W-:Y:S01]  /*1050*/  IADD3.X R36, P1, PT, R6, R19, RZ, P3, !PT ;  /* 0x0000001306247210 */ /* 0x000fe20001f3e4ff */
[----:B------:R-:W-:-:S03]  /*1060*/  IMAD.WIDE.U32 R42, R5, R12, RZ ;  /* 0x0000000c052a7225 */ /* 0x000fc600078e00ff */
[----:B------:R-:W-:Y:S01]  /*1070*/  IADD3.X R39, P4, PT, R39, R34, RZ, P1, !PT ;  /* 0x0000002227277210 */ /* 0x000fe20000f9e4ff */
[----:B------:R-:W-:-:S04]  /*1080*/  IMAD.WIDE.U32 R30, R36, R12, RZ ;  /* 0x0000000c241e7225 */ /* 0x000fc800078e00ff */
[----:B------:R-:W-:-:S04]  /*1090*/  IMAD.WIDE.U32 R44, P1, R13, R38, R44 ;  /* 0x000000260d2c7225 */ /* 0x000fc8000782002c */
[----:B------:R-:W-:-:S04]  /*10a0*/  IMAD.WIDE.U32 R42, P2, R13, R18, R42 ;  /* 0x000000120d2a7225 */ /* 0x000fc8000784002a */
[----:B------:R-:W-:Y:S01]  /*10b0*/  @P4 IADD3.X R41, PT, PT, RZ, R41, RZ, P4, !PT ;  /* 0x00000029ff294210 */ /* 0x000fe200027fe4ff */
[----:B------:R-:W-:-:S04]  /*10c0*/  IMAD.WIDE.U32.X R30, P1, R13, R5, R30, P1 ;  /* 0x000000050d1e7225 */ /* 0x000fc8000082041e */
[----:B------:R-:W-:Y:S02]  /*10d0*/  IMAD.MOV.U32 R23, RZ, RZ, R44 ;  /* 0x000000ffff177224 */ /* 0x000fe400078e002c */
[----:B------:R-:W-:-:S04]  /*10e0*/  IMAD.WIDE.U32.X R20, R13, R36, RZ, P2 ;  /* 0x000000240d147225 */ /* 0x000fc800010e04ff */
[----:B------:R-:W-:-:S04]  /*10f0*/  IMAD.WIDE.U32 R26, R41, R8, RZ ;  /* 0x00000008291a7225 */ /* 0x000fc800078e00ff */
[----:B------:R-:W-:-:S04]  /*1100*/  IMAD.HI.U32 R37, P3, R12, R38, R22 ;  /* 0x000000260c257227 */ /* 0x000fc80007860016 */
[----:B------:R-:W-:-:S04]  /*1110*/  IMAD.WIDE.U32 R30, P4, R14, R18, R30 ;  /* 0x000000120e1e7225 */ /* 0x000fc8000788001e */
[----:B------:R-:W-:-:S04]  /*1120*/  IMAD.WIDE.U32 R42, P2, R14, R38, R42 ;  /* 0x000000260e2a7225 */ /* 0x000fc8000784002a */
[----:B------:R-:W-:Y:S01]  /*1130*/  IMAD.X R21, RZ, RZ, R21, P1 ;  /* 0x000000ffff157224 */ /* 0x000fe200008e0615 */
[----:B------:R-:W-:Y:S01]  /*1140*/  IADD3.X R44, P3, PT, R45, R42, RZ, P3, !PT ;  /* 0x0000002a2d2c7210 */ /* 0x000fe20001f7e4ff */
[----:B------:R-:W-:-:S04]  /*1150*/  IMAD.WIDE.U32 R22, R7, R8, RZ ;  /* 0x0000000807167225 */ /* 0x000fc800078e00ff */
[----:B------:R-:W-:-:S04]  /*1160*/  IMAD.WIDE.U32 R32, P5, R9, R41, R32 ;  /* 0x0000002909207225 */ /* 0x000fc800078a0020 */
[----:B------:R-:W-:-:S04]  /*1170*/  IMAD.WIDE.U32 R26, P6, R9, R39, R26 ;  /* 0x00000027091a7225 */ /* 0x000fc800078c001a */
[----:B------:R-:W-:Y:S01]  /*1180*/  IMAD.WIDE.U32.X R28, R14, R36, RZ, P4 ;  /* 0x000000240e1c7225 */ /* 0x000fe200020e04ff */
[----:B------:R-:W-:-:S03]  /*1190*/  MOV R35, R26 ;  /* 0x0000001a00237202 */ /* 0x000fc60000000f00 */
[----:B------:R-:W-:-:S04]  /*11a0*/  IMAD.WIDE.U32.X R20, P4, R14, R5, R20, P2 ;  /* 0x000000050e147225 */ /* 0x000fc80001080414 */
[----:B------:R-:W-:-:S04]  /*11b0*/  IMAD.WIDE.U32 R30, P1, R15, R38, R30 ;  /* 0x000000260f1e7225 */ /* 0x000fc8000782001e */
[----:B------:R-:W-:Y:S01]  /*11c0*/  IMAD.WIDE.U32.X R24, R9, R7, RZ, P5 ;  /* 0x0000000709187225 */ /* 0x000fe200028e04ff */
[----:B------:R-:W-:-:S03]  /*11d0*/  IADD3.X R42, P2, PT, R43, R30, RZ, P3, !PT ;  /* 0x0000001e2b2a7210 */ /* 0x000fc60001f5e4ff */
[----:B------:R-:W-:-:S04]  /*11e0*/  IMAD.WIDE.U32.X R22, P6, R9, R17, R22, P6 ;  /* 0x0000001109167225 */ /* 0x000fc800030c0416 */
[----:B------:R-:W-:Y:S02]  /*11f0*/  IMAD.X R29, RZ, RZ, R29, P4 ;  /* 0x000000ffff1d7224 */ /* 0x000fe400020e061d */
[----:B------:R-:W-:-:S04]  /*1200*/  IMAD.WIDE.U32 R20, P4, R15, R18, R20 ;  /* 0x000000120f147225 */ /* 0x000fc80007880014 */
[----:B------:R-:W-:Y:S01]  /*1210*/  IMAD.X R25, RZ, RZ, R25, P6 ;  /* 0x000000ffff197224 */ /* 0x000fe200030e0619 */
[----:B------:R-:W-:Y:S01]  /*1220*/  IADD3.X R40, P2, PT, R20, R31, RZ, P2, !PT ;  /* 0x0000001f14287210 */ /* 0x000fe2000175e4ff */
[----:B------:R-:W-:-:S04]  /*1230*/  IMAD.WIDE.U32 R32, P6, R10, R39, R32 ;  /* 0x000000270a207225 */ /* 0x000fc800078c0020 */
[----:B------:R-:W-:-:S04]  /*1240*/  IMAD.WIDE.U32 R22, P5, R10, R41, R22 ;  /* 0x000000290a167225 */ /* 0x000fc800078a0016 */
[----:B------:R-:W-:Y:S02]  /*1250*/  IMAD.MOV.U32 R34, RZ, RZ, RZ ;  /* 0x000000ffff227224 */ /* 0x000fe400078e00ff */
[----:B------:R-:W-:-:S04]  /*1260*/  IMAD.WIDE.U32.X R28, P1, R15, R5, R28, P1 ;  /* 0x000000050f1c7225 */ /* 0x000fc8000082041c */
[----:B------:R-:W-:Y:S01]  /*1270*/  IMAD.WIDE.U32.X R24, P6, R10, R17, R24, P6 ;  /* 0x000000110a187225 */ /* 0x000fe200030c0418 */
[----:B------:R-:W-:-:S03]  /*1280*/  IADD3.X R28, P2, PT, R21, R28, RZ, P2, !PT ;  /* 0x0000001c151c7210 */ /* 0x000fc6000175e4ff */
[----:B------:R-:W-:Y:S01]  /*1290*/  IMAD.WIDE.U32.X R30, R10, R7, RZ, P5 ;  /* 0x000000070a1e7225 */ /* 0x000fe200028e04ff */
[----:B------:R-:W-:-:S03]  /*12a0*/  IADD3 R43, P5, PT, R38, R39, RZ ;  /* 0x00000027262b7210 */ /* 0x000fc60007fbe0ff */
[----:B------:R-:W-:-:S04]  /*12b0*/  IMAD.HI.U32 R26, P3, R8, R39, R34 ;  /* 0x00000027081a7227 */ /* 0x000fc80007860022 */
[----:B------:R-:W-:Y:S01]  /*12c0*/  IMAD.WIDE.U32.X R20, R15, R36, RZ, P4 ;  /* 0x000000240f147225 */ /* 0x000fe200020e04ff */
[----:B------:R-:W-:-:S03]  /*12d0*/  IADD3.X R16, P3, PT, R27, R32, RZ, P3, !PT ;  /* 0x000000201b107210 */ /* 0x000fc60001f7e4ff */
[----:B------:R-:W-:Y:S01]  /*12e0*/  IMAD.X R31, RZ, RZ, R31, P6 ;  /* 0x000000ffff1f7224 */ /* 0x000fe200030e061f */
[----:B------:R-:W-:Y:S01]  /*12f0*/  IADD3.X R19, P2, PT, R20, R29, RZ, P2, !PT ;  /* 0x0000001d14137210 */ /* 0x000fe2000175e4ff */
[----:B------:R-:W-:-:S04]  /*1300*/  IMAD.WIDE.U32 R22, P4, R11, R39, R22 ;  /* 0x000000270b167225 */ /* 0x000fc80007880016 */
[-C--:B------:R-:W-:Y:S01]  /*1310*/  IMAD.WIDE.U32 R24, P6, R11, R41.reuse, R24 ;  /* 0x000000290b187225 */ /* 0x080fe200078c0018 */
[----:B------:R-:W-:Y:S02]  /*1320*/  IADD3.X R41, P5, PT, R18, R41, RZ, P5, !PT ;  /* 0x0000002912297210 */ /* 0x000fe40002fbe4ff */
[----:B------:R-:W-:Y:S01]  /*1330*/  IADD3.X R6, P3, PT, R33, R22, RZ, P3, !PT ;  /* 0x0000001621067210 */ /* 0x000fe20001f7e4ff */
[----:B------:R-:W-:Y:S01]  /*1340*/  IMAD.WIDE.U32.X R30, P4, R11, R17, R30, P4 ;  /* 0x000000110b1e7225 */ /* 0x000fe2000208041e */
[----:B------:R-:W-:Y:S02]  /*1350*/  IADD3.X R5, P5, PT, R17, R5, RZ, P5, !PT ;  /* 0x0000000511057210 */ /* 0x000fe40002fbe4ff */
[----:B------:R-:W-:Y:S01]  /*1360*/  IADD3.X R29, P3, PT, R24, R23, RZ, P3, !PT ;  /* 0x00000017181d7210 */ /* 0x000fe20001f7e4ff */
[----:B------:R-:W-:Y:S01]  /*1370*/  IMAD.WIDE.U32.X R32, R11, R7, RZ, P6 ;  /* 0x000000070b207225 */ /* 0x000fe200030e04ff */
[----:B------:R-:W-:Y:S02]  /*1380*/  IADD3.X R36, P5, PT, R7, R36, RZ, P5, !PT ;  /* 0x0000002407247210 */ /* 0x000fe40002fbe4ff */
[----:B------:R-:W-:Y:S01]  /*1390*/  IADD3.X R17, PT, PT, RZ, RZ, R21, P2, P1 ;  /* 0x000000ffff117210 */ /* 0x000fe200017e2415 */
[----:B------:R-:W-:Y:S01]  /*13a0*/  IMAD.WIDE.U32 R20, R41, R2, RZ ;  /* 0x0000000229147225 */ /* 0x000fe200078e00ff */
[----:B------:R-:W-:-:S03]  /*13b0*/  IADD3.X R27, P3, PT, R25, R30, RZ, P3, !PT ;  /* 0x0000001e191b7210 */ /* 0x000fc60001f7e4ff */
[----:B------:R-:W-:Y:S01]  /*13c0*/  IMAD.WIDE.U32 R22, R5, R2, RZ ;  /* 0x0000000205167225 */ /* 0x000fe200078e00ff */
[----:B------:R-:W-:-:S03]  /*13d0*/  IADD3.X R7, P3, PT, R32, R31, RZ, P3, !PT ;  /* 0x0000001f20077210 */ /* 0x000fc60001f7e4ff */
[----:B------:R-:W-:Y:S01]  /*13e0*/  IMAD.WIDE.U32 R24, R36, R2, RZ ;  /* 0x0000000224187225 */ /* 0x000fe200078e00ff */
[----:B------:R-:W-:-:S03]  /*13f0*/  IADD3.X R18, PT, PT, RZ, RZ, R33, P3, P4 ;  /* 0x000000ffff127210 */ /* 0x000fc60001fe8421 */
[----:B------:R-:W-:-:S04]  /*1400*/  IMAD.WIDE.U32 R20, P1, R0, R43, R20 ;  /* 0x0000002b00147225 */ /* 0x000fc80007820014 */
[----:B------:R-:W-:-:S04]  /*1410*/  IMAD.WIDE.U32 R22, P2, R0, R41, R22 ;  /* 0x0000002900167225 */ /* 0x000fc80007840016 */
[----:B------:R-:W-:-:S04]  /*1420*/  IMAD.WIDE.U32.X R24, P1, R0, R5, R24, P1 ;  /* 0x0000000500187225 */ /* 0x000fc80000820418 */
[----:B------:R-:W-:-:S04]  /*1430*/  IMAD.WIDE.U32.X R30, R0, R36, RZ, P2 ;  /* 0x00000024001e7225 */ /* 0x000fc800010e04ff */
[----:B------:R-:W-:Y:S01]  /*1440*/  IMAD.WIDE.U32 R24, P2, R3, R41, R24 ;  /* 0x0000002903187225 */ /* 0x000fe20007840018 */
[----:B------:R-:W-:-:S03]  /*1450*/  IADD3.X R31, PT, PT, RZ, R31, RZ, P1, !PT ;  /* 0x0000001fff1f7210 */ /* 0x000fc60000ffe4ff */
[----:B------:R-:W-:-:S04]  /*1460*/  IMAD.WIDE.U32 R22, P1, R3, R43, R22 ;  /* 0x0000002b03167225 */ /* 0x000fc80007820016 */
[----:B------:R-:W-:Y:S02]  /*1470*/  IMAD.MOV.U32 R35, RZ, RZ, R20 ;  /* 0x000000ffff237224 */ /* 0x000fe400078e0014 */
[----:B------:R-:W-:-:S04]  /*1480*/  IMAD.WIDE.U32.X R30, P1, R3, R5, R30, P1 ;  /* 0x00000005031e7225 */ /* 0x000fc8000082041e */
[----:B------:R-:W-:-:S04]  /*1490*/  IMAD.WIDE.U32.X R32, R3, R36, RZ, P2 ;  /* 0x0000002403207225 */ /* 0x000fc800010e04ff */
[----:B------:R-:W-:-:S04]  /*14a0*/  IMAD.HI.U32 R34, P2, R2, R43, R34 ;  /* 0x0000002b02227227 */ /* 0x000fc80007840022 */
[----:B------:R-:W-:Y:S01]  /*14b0*/  IMAD.X R33, RZ, RZ, R33, P1 ;  /* 0x000000ffff217224 */ /* 0x000fe200008e0621 */
[----:B------:R-:W-:Y:S01]  /*14c0*/  IADD3.X R20, P2, PT, R21, R22, RZ, P2, !PT ;  /* 0x0000001615147210 */ /* 0x000fe2000175e4ff */
[----:B------:R-:W-:-:S04]  /*14d0*/  IMAD.WIDE.U32 R24, P1, R4, R43, R24 ;  /* 0x0000002b04187225 */ /* 0x000fc80007820018 */
[----:B------:R-:W-:Y:S01]  /*14e0*/  IMAD.WIDE.U32 R30, P4, R4, R41, R30 ;  /* 0x00000029041e7225 */ /* 0x000fe2000788001e */
[----:B------:R-:W-:-:S03]  /*14f0*/  IADD3.X R22, P2, PT, R23, R24, RZ, P2, !PT ;  /* 0x0000001817167210 */ /* 0x000fc6000175e4ff */
[----:B------:R-:W-:Y:S01]  /*1500*/  IMAD R39, R8, R39, RZ ;  /* 0x0000002708277224 */ /* 0x000fe200078e02ff */
[----:B------:R-:W-:Y:S01]  /*1510*/  IADD3.X R30, P2, PT, R30, R25, RZ, P2, !PT ;  /* 0x000000191e1e7210 */ /* 0x000fe2000175e4ff */
[----:B------:R-:W-:Y:S02]  /*1520*/  IMAD R24, R2, R43, RZ ;  /* 0x0000002b02187224 */ /* 0x000fe400078e02ff */
[----:B------:R-:W-:-:S03]  /*1530*/  IMAD.WIDE.U32.X R32, P1, R4, R5, R32, P1 ;  /* 0x0000000504207225 */ /* 0x000fc60000820420 */
[----:B------:R-:W-:Y:S01]  /*1540*/  IADD3 R21, P6, PT, -R39, R24, RZ ;  /* 0x0000001827157210 */ /* 0x000fe20007fde1ff */
[----:B------:R-:W-:Y:S01]  /*1550*/  IMAD R38, R12, R38, RZ ;  /* 0x000000260c267224 */ /* 0x000fe200078e02ff */
[----:B------:R-:W-:Y:S01]  /*1560*/  IADD3.X R32, P2, PT, R31, R32, RZ, P2, !PT ;  /* 0x000000201f207210 */ /* 0x000fe2000175e4ff */
[----:B------:R-:W-:Y:S01]  /*1570*/  IMAD.WIDE.U32.X R24, R4, R36, RZ, P4 ;  /* 0x0000002404187225 */ /* 0x000fe200020e04ff */
[----:B------:R-:W-:Y:S02]  /*1580*/  IADD3.X R34, P6, PT, ~R26, R34, RZ, P6, !PT ;  /* 0x000000221a227210 */ /* 0x000fe400037de5ff */
[----:B------:R-:W-:Y:S02]  /*1590*/  IADD3 R21, P3, PT, -R38, R21, RZ ;  /* 0x0000001526157210 */ /* 0x000fe40007f7e1ff */
[----:B------:R-:W-:Y:S02]  /*15a0*/  IADD3.X R24, P2, PT, R24, R33, RZ, P2, !PT ;  /* 0x0000002118187210 */ /* 0x000fe4000175e4ff */
[----:B------:R-:W-:-:S02]  /*15b0*/  IADD3.X R37, P3, PT, ~R37, R34, RZ, P3, !PT ;  /* 0x0000002225257210 */ /* 0x000fc40001f7e5ff */
[----:B------:R-:W-:Y:S02]  /*15c0*/  IADD3.X R23, P6, PT, ~R16, R20, RZ, P6, !PT ;  /* 0x0000001410177210 */ /* 0x000fe400037de5ff */
[----:B------:R-:W-:Y:S02]  /*15d0*/  IADD3.X R25, PT, PT, RZ, RZ, R25, P2, P1 ;  /* 0x000000ffff197210 */ /* 0x000fe400017e2419 */
[----:B------:R-:W-:Y:S02]  /*15e0*/  @P5 IADD3 R30, P1, PT, R2, R30, RZ ;  /* 0x0000001e021e5210 */ /* 0x000fe40007f3e0ff */
[----:B------:R-:W-:Y:S02]  /*15f0*/  IADD3 RZ, P2, PT, R40, R21, RZ ;  /* 0x0000001528ff7210 */ /* 0x000fe40007f5e0ff */
[----:B------:R-:W-:Y:S02]  /*1600*/  IADD3.X R44, P3, PT, ~R44, R23, RZ, P3, !PT ;  /* 0x000000172c2c7210 */ /* 0x000fe40001f7e5ff */
[----:B------:R-:W-:-:S02]  /*1610*/  IADD3.X R21, P6, PT, ~R6, R22, RZ, P6, !PT ;  /* 0x0000001606157210 */ /* 0x000fc400037de5ff */
[----:B------:R-:W-:Y:S02]  /*1620*/  @P0 IADD3 R30, P4, PT, R43, R30, RZ ;  /* 0x0000001e2b1e0210 */ /* 0x000fe40007f9e0ff */
[----:B------:R-:W-:Y:S02]  /*1630*/  @P5 IADD3.X R32, P1, PT, R0, R32, RZ, P1, !PT ;  /* 0x0000002000205210 */ /* 0x000fe40000f3e4ff */
[----:B------:R-:W-:Y:S02]  /*1640*/  IADD3.X RZ, P2, PT, R28, R37, RZ, P2, !PT ;  /* 0x000000251cff7210 */ /* 0x000fe4000175e4ff */
[----:B------:R-:W-:Y:S02]  /*1650*/  IADD3.X R42, P3, PT, ~R42, R21, RZ, P3, !PT ;  /* 0x000000152a2a7210 */ /* 0x000fe40001f7e5ff */
[----:B------:R-:W-:Y:S02]  /*1660*/  IADD3.X R21, P6, PT, ~R29, R30, RZ, P6, !PT ;  /* 0x0000001e1d157210 */ /* 0x000fe400037de5ff */
[----:B------:R-:W-:-:S02]  /*1670*/  @P0 IADD3.X R32, P4, PT, R41, R32, RZ, P4, !PT ;  /* 0x0000002029200210 */ /* 0x000fc4000279e4ff */
[----:B------:R-:W-:Y:S02]  /*1680*/  @P5 IADD3.X R24, P1, PT, R3, R24, RZ, P1, !PT ;  /* 0x0000001803185210 */ /* 0x000fe40000f3e4ff */
[----:B------:R-:W-:Y:S02]  /*1690*/  IADD3.X RZ, P2, PT, R19, R44, RZ, P2, !PT ;  /* 0x0000002c13ff7210 */ /* 0x000fe4000175e4ff */
[----:B------:R-:W-:Y:S02]  /*16a0*/  IADD3.X R40, P3, PT, ~R40, R21, RZ, P3, !PT ;  /* 0x0000001528287210 */ /* 0x000fe40001f7e5ff */
[----:B------:R-:W-:Y:S02]  /*16b0*/  IADD3.X R21, P6, PT, ~R27, R32, RZ, P6, !PT ;  /* 0x000000201b157210 */ /* 0x000fe400037de5ff */
[----:B------:R-:W-:Y:S02]  /*16c0*/  @P0 IADD3.X R24, P4, PT, R5, R24, RZ, P4, !PT ;  /* 0x0000001805180210 */ /* 0x000fe4000279e4ff */
[----:B------:R-:W-:-:S02]  /*16d0*/  IADD3.X R5, P2, PT, R17, R42, RZ, P2, !PT ;  /* 0x0000002a11057210 */ /* 0x000fc4000175e4ff */
[----:B------:R-:W-:Y:S02]  /*16e0*/  @P5 IADD3.X R25, PT, PT, R4, R25, RZ, P1, !PT ;  /* 0x0000001904195210 */ /* 0x000fe40000ffe4ff */
[----:B------:R-:W-:Y:S02]  /*16f0*/  IADD3.X R21, P3, PT, ~R28, R21, RZ, P3, !PT ;  /* 0x000000151c157210 */ /* 0x000fe40001f7e5ff */
[----:B------:R-:W-:Y:S01]  /*1700*/  IADD3.X R24, P6, PT, ~R7, R24, RZ, P6, !PT ;  /* 0x0000001807187210 */ /* 0x000fe200037de5ff */
[----:B------:R-:W-:Y:S01]  /*1710*/  @P0 IMAD.X R25, R36, 0x1, R25, P4 ;  /* 0x0000000124190824 */ /* 0x000fe200020e0619 */
[----:B------:R-:W-:Y:S02]  /*1720*/  IADD3.X R28, P1, PT, R39, R40, RZ, P2, !PT ;  /* 0x00000028271c7210 */ /* 0x000fe4000173e4ff */
[----:B------:R-:W-:Y:S02]  /*1730*/  IADD3.X R19, P3, PT, ~R19, R24, RZ, P3, !PT ;  /* 0x0000001813137210 */ /* 0x000fe40001f7e5ff */
[----:B------:R-:W-:-:S02]  /*1740*/  IADD3.X R26, P1, PT, R26, R21, RZ, P1, !PT ;  /* 0x000000151a1a7210 */ /* 0x000fc40000f3e4ff */
[----:B------:R-:W-:Y:S02]  /*1750*/  IADD3.X R17, PT, PT, ~R17, R25, ~R18, P3, P6 ;  /* 0x0000001911117210 */ /* 0x000fe40001fecd12 */
[----:B------:R-:W-:-:S04]  /*1760*/  IADD3.X R16, P1, PT, R16, R19, RZ, P1, !PT ;  /* 0x0000001310107210 */ /* 0x000fc80000f3e4ff */
[----:B------:R-:W-:-:S13]  /*1770*/  IADD3.X R6, P1, PT, R6, R17, RZ, P1, !PT ;  /* 0x0000001106067210 */ /* 0x000fda0000f3e4ff */
[----:B------:R-:W-:Y:S01]  /*1780*/  @P1 IMAD.X R29, RZ, RZ, R29, P1 ;  /* 0x000000ffff1d1224 */ /* 0x000fe200008e061d */
[----:B------:R-:W-:Y:S06]  /*1790*/  BRA.U !UP0, `(.L_x_0) ;  /* 0x0000000508dc7547 */ /* 0x000fec000b800000 */
[-C--:B------:R-:W-:Y:S01]  /*17a0*/  IMAD.WIDE.U32 R36, R28, R12.reuse, RZ ;  /* 0x0000000c1c247225 */ /* 0x080fe200078e00ff */
[----:B------:R-:W-:Y:S01]  /*17b0*/  MOV R20, RZ ;  /* 0x000000ff00147202 */ /* 0x000fe20000000f00 */
[----:B------:R-:W-:Y:S01]  /*17c0*/  UIADD3 UR4, UPT, UPT, UR4, 0x4, URZ ;  /* 0x0000000404047890 */ /* 0x000fe2000fffe0ff */
[----:B------:R-:W-:Y:S01]  /*17d0*/  MOV R24, RZ ;  /* 0x000000ff00187202 */ /* 0x000fe20000000f00 */
[----:B------:R-:W-:-:S04]  /*17e0*/  IMAD.WIDE.U32 R30, R16, R12, RZ ;  /* 0x0000000c101e7225 */ /* 0x000fc800078e00ff */
[----:B------:R-:W-:-:S04]  /*17f0*/  IMAD.WIDE.U32 R42, R27, R8, RZ ;  /* 0x000000081b2a7225 */ /* 0x000fc800078e00ff */
[----:B------:R-:W-:-:S04]  /*1800*/  IMAD.WIDE.U32 R18, R26, R12, RZ ;  /* 0x0000000c1a127225 */ /* 0x000fc800078e00ff */
[----:B------:R-:W-:-:S04]  /*1810*/  IMAD.WIDE.U32 R22, R29, R8, RZ ;  /* 0x000000081d167225 */ /* 0x000fc800078e00ff */
[----:B------:R-:W-:-:S04]  /*1820*/  IMAD.WIDE.U32 R36, P3, R13, R5, R36 ;  /* 0x000000050d247225 */ /* 0x000fc80007860024 */
[----:B------:R-:W-:-:S04]  /*1830*/  IMAD.WIDE.U32 R32, R7, R8, RZ ;  /* 0x0000000807207225 */ /* 0x000fc800078e00ff */
[----:B------:R-:W-:-:S04]  /*1840*/  IMAD.WIDE.U32.X R30, P3, R13, R26, R30, P3 ;  /* 0x0000001a0d1e7225 */ /* 0x000fc8000186041e */
[----:B------:R-:W-:-:S04]  /*1850*/  IMAD.WIDE.U32 R42, P4, R9, R29, R42 ;  /* 0x0000001d092a7225 */ /* 0x000fc8000788002a */
[----:B------:R-:W-:-:S04]  /*1860*/  IMAD.WIDE.U32 R18, P2, R13, R28, R18 ;  /* 0x0000001c0d127225 */ /* 0x000fc80007840012 */
[----:B------:R-:W-:-:S04]  /*1870*/  IMAD.WIDE.U32 R22, P1, R9, R6, R22 ;  /* 0x0000000609167225 */ /* 0x000fc80007820016 */
[----:B------:R-:W-:Y:S02]  /*1880*/  IMAD.MOV.U32 R21, RZ, RZ, R36 ;  /* 0x000000ffff157224 */ /* 0x000fe400078e0024 */
[----:B------:R-:W-:-:S04]  /*1890*/  IMAD.WIDE.U32.X R44, R9, R7, RZ, P4 ;  /* 0x00000007092c7225 */ /* 0x000fc800020e04ff */
[----:B------:R-:W-:-:S04]  /*18a0*/  IMAD.WIDE.U32.X R32, P1, R9, R27, R32, P1 ;  /* 0x0000001b09207225 */ /* 0x000fc80000820420 */
[----:B------:R-:W-:Y:S01]  /*18b0*/  IMAD.WIDE.U32 R30, P4, R14, R28, R30 ;  /* 0x0000001c0e1e7225 */ /* 0x000fe2000788001e */
[----:B------:R-:W-:-:S03]  /*18c0*/  IADD3.X R45, PT, PT, RZ, R45, RZ, P1, !PT ;  /* 0x0000002dff2d7210 */ /* 0x000fc60000ffe4ff */
[----:B------:R-:W-:-:S04]  /*18d0*/  IMAD.WIDE.U32.X R34, R13, R16, RZ, P2 ;  /* 0x000000100d227225 */ /* 0x000fc800010e04ff */
[----:B------:R-:W-:-:S04]  /*18e0*/  IMAD.HI.U32 R21, P2, R12, R5, R20 ;  /* 0x000000050c157227 */ /* 0x000fc80007840014 */
[----:B------:R-:W-:-:S04]  /*18f0*/  IMAD.WIDE.U32 R18, P6, R14, R5, R18 ;  /* 0x000000050e127225 */ /* 0x000fc800078c0012 */
[----:B------:R-:W-:Y:S01]  /*1900*/  IMAD.X R35, RZ, RZ, R35, P3 ;  /* 0x000000ffff237224 */ /* 0x000fe200018e0623 */
[----:B------:R-:W-:Y:S01]  /*1910*/  IADD3.X R36, P2, PT, R37, R18, RZ, P2, !PT ;  /* 0x0000001225247210 */ /* 0x000fe2000175e4ff */
[----:B------:R-:W-:Y:S02]  /*1920*/  IMAD.MOV.U32 R25, RZ, RZ, R22 ;  /* 0x000000ffff197224 */ /* 0x000fe400078e0016 */
[----:B------:R-:W-:-:S04]  /*1930*/  IMAD.WIDE.U32 R30, P1, R15, R5, R30 ;  /* 0x000000050f1e7225 */ /* 0x000fc8000782001e */
[----:B------:R-:W-:-:S04]  /*1940*/  IMAD.WIDE.U32.X R40, R14, R16, RZ, P4 ;  /* 0x000000100e287225 */ /* 0x000fc800020e04ff */
[----:B------:R-:W-:-:S04]  /*1950*/  IMAD.WIDE.U32 R42, P3, R10, R6, R42 ;  /* 0x000000060a2a7225 */ /* 0x000fc8000786002a */
[----:B------:R-:W-:-:S04]  /*1960*/  IMAD.WIDE.U32 R32, P4, R10, R29, R32 ;  /* 0x0000001d0a207225 */ /* 0x000fc80007880020 */
[----:B------:R-:W-:Y:S01]  /*1970*/  IMAD.HI.U32 R22, P5, R8, R6, R24 ;  /* 0x0000000608167227 */ /* 0x000fe200078a0018 */
[----:B------:R-:W-:-:S03]  /*1980*/  IADD3.X R25, P2, PT, R19, R30, RZ, P2, !PT ;  /* 0x0000001e13197210 */ /* 0x000fc6000175e4ff */
[----:B------:R-:W-:Y:S01]  /*1990*/  IMAD.WIDE.U32.X R34, P6, R14, R26, R34, P6 ;  /* 0x0000001a0e227225 */ /* 0x000fe200030c0422 */
[----:B------:R-:W-:-:S03]  /*19a0*/  IADD3.X R23, P5, PT, R23, R42, RZ, P5, !PT ;  /* 0x0000002a17177210 */ /* 0x000fc60002fbe4ff */
[----:B------:R-:W-:-:S04]  /*19b0*/  IMAD.WIDE.U32.X R44, P3, R10, R27, R44, P3 ;  /* 0x0000001b0a2c7225 */ /* 0x000fc8000186042c */
[----:B------:R-:W-:-:S04]  /*19c0*/  IMAD.WIDE.U32.X R18, R10, R7, RZ, P4 ;  /* 0x000000070a127225 */ /* 0x000fc800020e04ff */
[----:B------:R-:W-:Y:S01]  /*19d0*/  IMAD.X R41, RZ, RZ, R41, P6 ;  /* 0x000000ffff297224 */ /* 0x000fe200030e0629 */
[----:B------:R-:W-:Y:S01]  /*19e0*/  IADD3.X R19, PT, PT, RZ, R19, RZ, P3, !PT ;  /* 0x00000013ff137210 */ /* 0x000fe20001ffe4ff */
[----:B------:R-:W-:Y:S01]  /*19f0*/  IMAD.WIDE.U32 R34, P6, R15, R28, R34 ;  /* 0x0000001c0f227225 */ /* 0x000fe200078c0022 */
[----:B------:R-:W-:-:S03]  /*1a00*/  IADD3 R20, P3, PT, R5, R6, RZ ;  /* 0x0000000605147210 */ /* 0x000fc60007f7e0ff */
[----:B------:R-:W-:Y:S01]  /*1a10*/  IMAD.WIDE.U32.X R40, P1, R15, R26, R40, P1 ;  /* 0x0000001a0f287225 */ /* 0x000fe20000820428 */
[----:B------:R-:W-:Y:S02]  /*1a20*/  IADD3.X R37, P2, PT, R34, R31, RZ, P2, !PT ;  /* 0x0000001f22257210 */ /* 0x000fe4000175e4ff */
[----:B------:R-:W-:Y:S01]  /*1a30*/  IADD3.X R39, P3, PT, R28, R29, RZ, P3, !PT ;  /* 0x0000001d1c277210 */ /* 0x000fe20001f7e4ff */
[----:B------:R-:W-:Y:S01]  /*1a40*/  IMAD.WIDE.U32 R32, P4, R11, R6, R32 ;  /* 0x000000060b207225 */ /* 0x000fe20007880020 */
[----:B------:R-:W-:Y:S02]  /*1a50*/  IADD3.X R38, P2, PT, R35, R40, RZ, P2, !PT ;  /* 0x0000002823267210 */ /* 0x000fe4000175e4ff */
[----:B------:R-:W-:Y:S01]  /*1a60*/  IADD3.X R42, P3, PT, R27, R26, RZ, P3, !PT ;  /* 0x0000001a1b2a7210 */ /* 0x000fe20001f7e4ff */
[----:B------:R-:W-:Y:S01]  /*1a70*/  IMAD.WIDE.U32.X R30, R15, R16, RZ, P6 ;  /* 0x000000100f1e7225 */ /* 0x000fe200030e04ff */
[----:B------:R-:W-:-:S03]  /*1a80*/  IADD3.X R24, P5, PT, R43, R32, RZ, P5, !PT ;  /* 0x000000202b187210 */ /* 0x000fc60002fbe4ff */
[----:B------:R-:W-:Y:S01]  /*1a90*/  IMAD.WIDE.U32 R28, P6, R11, R29, R44 ;  /* 0x0000001d0b1c7225 */ /* 0x000fe200078c002c */
[----:B------:R-:W-:Y:S02]  /*1aa0*/  IADD3.X R40, P2, PT, R30, R41, RZ, P2, !PT ;  /* 0x000000291e287210 */ /* 0x000fe4000175e4ff */
[----:B------:R-:W-:Y:S01]  /*1ab0*/  IADD3.X R41, P3, PT, R7, R16, RZ, P3, !PT ;  /* 0x0000001007297210 */ /* 0x000fe20001f7e4ff */
[----:B------:R-:W-:Y:S01]  /*1ac0*/  IMAD.WIDE.U32.X R18, P4, R11, R27, R18, P4 ;  /* 0x0000001b0b127225 */ /* 0x000fe20002080412 */
[----:B------:R-:W-:Y:S02]  /*1ad0*/  IADD3.X R17, P5, PT, R28, R33, RZ, P5, !PT ;  /* 0x000000211c117210 */ /* 0x000fe40002fbe4ff */
[----:B------:R-:W-:Y:S01]  /*1ae0*/  IADD3.X R16, PT, PT, RZ, RZ, R31, P2, P1 ;  /* 0x000000ffff107210 */ /* 0x000fe200017e241f */
[----:B------:R-:W-:Y:S01]  /*1af0*/  IMAD.WIDE.U32 R44, R39, R2, RZ ;  /* 0x00000002272c7225 */ /* 0x000fe200078e00ff */
[----:B------:R-:W-:-:S03]  /*1b00*/  IADD3.X R18, P5, PT, R29, R18, RZ, P5, !PT ;  /* 0x000000121d127210 */ /* 0x000fc60002fbe4ff */
[----:B------:R-:W-:-:S04]  /*1b10*/  IMAD.WIDE.U32 R26, R42, R2, RZ ;  /* 0x000000022a1a7225 */ /* 0x000fc800078e00ff */
[----:B------:R-:W-:-:S04]  /*1b20*/  IMAD.WIDE.U32 R28, R41, R2, RZ ;  /* 0x00000002291c7225 */ /* 0x000fc800078e00ff */
[----:B------:R-:W-:-:S04]  /*1b30*/  IMAD.WIDE.U32 R44, P1, R0, R20, R44 ;  /* 0x00000014002c7225 */ /* 0x000fc8000782002c */
[----:B------:R-:W-:Y:S01]  /*1b40*/  IMAD.WIDE.U32 R26, P2, R0, R39, R26 ;  /* 0x00000027001a7225 */ /* 0x000fe2000784001a */
[----:B------:R-:W-:-:S03]  /*1b50*/  MOV R35, R44 ;  /* 0x0000002c00237202 */ /* 0x000fc60000000f00 */
[----:B------:R-:W-:-:S04]  /*1b60*/  IMAD.WIDE.U32.X R28, P1, R0, R42, R28, P1 ;  /* 0x0000002a001c7225 */ /* 0x000fc8000082041c */
[----:B------:R-:W-:-:S04]  /*1b70*/  IMAD.WIDE.U32.X R32, R11, R7, RZ, P6 ;  /* 0x000000070b207225 */ /* 0x000fc800030e04ff */
[----:B------:R-:W-:Y:S01]  /*1b80*/  IMAD.WIDE.U32.X R30, R0, R41, RZ, P2 ;  /* 0x00000029001e7225 */ /* 0x000fe200010e04ff */
[----:B------:R-:W-:-:S03]  /*1b90*/  IADD3.X R19, P5, PT, R32, R19, RZ, P5, !PT ;  /* 0x0000001320137210 */ /* 0x000fc60002fbe4ff */
[----:B------:R-:W-:Y:S01]  /*1ba0*/  IMAD.MOV.U32 R34, RZ, RZ, RZ ;  /* 0x000000ffff227224 */ /* 0x000fe200078e00ff */
[----:B------:R-:W-:Y:S01]  /*1bb0*/  IADD3.X R7, PT, PT, RZ, RZ, R33, P5, P4 ;  /* 0x000000ffff077210 */ /* 0x000fe20002fe8421 */
[----:B------:R-:W-:-:S04]  /*1bc0*/  IMAD.WIDE.U32 R28, P2, R3, R39, R28 ;  /* 0x00000027031c7225 */ /* 0x000fc8000784001c */
[----:B------:R-:W-:Y:S02]  /*1bd0*/  IMAD.X R31, RZ, RZ, R31, P1 ;  /* 0x000000ffff1f7224 */ /* 0x000fe400008e061f */
[----:B------:R-:W-:-:S04]  /*1be0*/  IMAD.WIDE.U32 R26, P1, R3, R20, R26 ;  /* 0x00000014031a7225 */ /* 0x000fc8000782001a */
[----:B------:R-:W-:-:S04]  /*1bf0*/  IMAD.HI.U32 R34, P6, R2, R20, R34 ;  /* 0x0000001402227227 */ /* 0x000fc800078c0022 */
[----:B------:R-:W-:Y:S01]  /*1c00*/  IMAD.WIDE.U32 R28, P4, R4, R20, R28 ;  /* 0x00000014041c7225 */ /* 0x000fe2000788001c */
[----:B------:R-:W-:-:S03]  /*1c10*/  IADD3.X R44, P6, PT, R45, R26, RZ, P6, !PT ;  /* 0x0000001a2d2c7210 */ /* 0x000fc600037de4ff */
[----:B------:R-:W-:Y:S01]  /*1c20*/  IMAD.WIDE.U32.X R30, P1, R3, R42, R30, P1 ;  /* 0x0000002a031e7225 */ /* 0x000fe2000082041e */
[----:B------:R-:W-:-:S03]  /*1c30*/  IADD3.X R26, P6, PT, R27, R28, RZ, P6, !PT ;  /* 0x0000001c1b1a7210 */ /* 0x000fc600037de4ff */
[----:B------:R-:W-:-:S04]  /*1c40*/  IMAD.WIDE.U32.X R32, R3, R41, RZ, P2 ;  /* 0x0000002903207225 */ /* 0x000fc800010e04ff */
[----:B------:R-:W-:Y:S01]  /*1c50*/  IMAD R6, R8, R6, RZ ;  /* 0x0000000608067224 */ /* 0x000fe200078e02ff */
[----:B------:R-:W-:Y:S01]  /*1c60*/  IADD3.X R33, PT, PT, RZ, R33, RZ, P1, !PT ;  /* 0x00000021ff217210 */ /* 0x000fe20000ffe4ff */
        /* <DEDUP_REMOVED lines=21> */
[----:B------:R-:W-:Y:S02]  /*1dc0*/  IADD3.X R25, P2, PT, ~R25, R26, RZ, P2, !PT ;  /* 0x0000001a19197210 */ /* 0x000fe4000175e5ff */
        /* <DEDUP_REMOVED lines=8> */
[----:B------:R-:W-:Y:S02]  /*1e50*/  IADD3.X R20, P6, PT, R16, R25, RZ, P6, !PT ;  /* 0x0000001910147210 */ /* 0x000fe400037de4ff */
[----:B------:R-:W-:Y:S02]  /*1e60*/  IADD3.X R31, P2, PT, ~R38, R31, RZ, P2, !PT ;  /* 0x0000001f261f7210 */ /* 0x000fe4000175e5ff */
[----:B------:R-:W-:Y:S02]  /*1e70*/  IADD3.X R3, P5, PT, ~R19, R32, RZ, P5, !PT ;  /* 0x0000002013037210 */ /* 0x000fe40002fbe5ff */
[----:B------:R-:W-:Y:S02]  /*1e80*/  IADD3.X R21, P6, PT, R6, R21, RZ, P6, !PT ;  /* 0x0000001506157210 */ /* 0x000fe400037de4ff */
[----:B------:R-:W-:Y:S02]  /*1e90*/  @P0 IADD3.X R28, PT, PT, R41, R28, RZ, P4, !PT ;  /* 0x0000001c291c0210 */ /* 0x000fe400027fe4ff */
[----:B------:R-:W-:-:S02]  /*1ea0*/  IADD3.X R40, P2, PT, ~R40, R3, RZ, P2, !PT ;  /* 0x0000000328287210 */ /* 0x000fc4000175e5ff */
[----:B------:R-:W-:Y:S02]  /*1eb0*/  IADD3.X R22, P0, PT, R22, R31, RZ, P6, !PT ;  /* 0x0000001f16167210 */ /* 0x000fe4000371e4ff */
[----:B------:R-:W-:Y:S02]  /*1ec0*/  IADD3.X R7, PT, PT, ~R16, R28, ~R7, P2, P5 ;  /* 0x0000001c10077210 */ /* 0x000fe400017ead07 */
[----:B------:R-:W-:-:S04]  /*1ed0*/  IADD3.X R23, P0, PT, R23, R40, RZ, P0, !PT ;  /* 0x0000002817177210 */ /* 0x000fc8000071e4ff */
[----:B------:R-:W-:-:S13]  /*1ee0*/  IADD3.X R16, P0, PT, R24, R7, RZ, P0, !PT ;  /* 0x0000000718107210 */ /* 0x000fda000071e4ff */
[----:B------:R-:W-:Y:S01]  /*1ef0*/  @P0 IMAD.X R17, RZ, RZ, R17, P0 ;  /* 0x000000ffff110224 */ /* 0x000fe200000e0611 */
[----:B------:R-:W-:Y:S06]  /*1f00*/  BRA `(.L_x_1) ;  /* 0xffffffe000987947 */ /* 0x000fec000383ffff */
.L_x_0:
[----:B------:R-:W0:Y:S01]  /*1f10*/  S2R R17, SR_CTAID.X ;  /* 0x0000000000117919 */ /* 0x000e220000002500 */
[----:B------:R-:W1:Y:S01]  /*1f20*/  LDC.64 R18, c[0x0][0x390] ;  /* 0x0000e400ff127b82 */ /* 0x000e620000000a00 */
[----:B------:R-:W0:Y:S01]  /*1f30*/  LDCU UR4, c[0x0][0x360] ;  /* 0x00006c00ff0477ac */ /* 0x000e220008000800 */
[----:B------:R-:W-:Y:S01]  /*1f40*/  IMAD.WIDE.U32 R30, R26, R12, RZ ;  /* 0x0000000c1a1e7225 */ /* 0x000fe200078e00ff */
[----:B------:R-:W0:Y:S03]  /*1f50*/  S2R R20, SR_TID.X ;  /* 0x0000000000147919 */ /* 0x000e260000002100 */
[----:B0-----:R-:W-:-:S04]  /*1f60*/  IMAD R17, R17, UR4, R20 ;  /* 0x0000000411117c24 */ /* 0x001fc8000f8e0214 */
[----:B-1----:R-:W-:-:S05]  /*1f70*/  IMAD.WIDE R18, R17, 0x40, R18 ;  /* 0x0000004011127825 */ /* 0x002fca00078e0212 */
[----:B------:R0:W-:Y:S04]  /*1f80*/  STG.E desc[UR6][R18.64+0xc], R31 ;  /* 0x00000c1f12007986 */ /* 0x0001e8000c101906 */
[----:B------:R-:W2:Y:S01]  /*1f90*/  LDG.E R17, desc[UR6][R18.64+0xc] ;  /* 0x00000c0612117981 */ /* 0x000ea2000c1e1900 */
[----:B------:R-:W-:-:S04]  /*1fa0*/  IMAD.WIDE.U32 R22, R27, R8, RZ ;  /* 0x000000081b167225 */ /* 0x000fc800078e00ff */
[CC--:B------:R-:W-:Y:S01]  /*1fb0*/  IMAD R37, R13.reuse, R28.reuse, RZ ;  /* 0x0000001c0d257224 */ /* 0x0c0fe200078e02ff */
[----:B------:R-:W-:Y:S01]  /*1fc0*/  STG.E desc[UR6][R18.64+0x2c], R23 ;  /* 0x00002c1712007986 */ /* 0x000fe2000c101906 */
[----:B------:R-:W-:-:S03]  /*1fd0*/  IMAD.HI.U32 R20, R13, R28, RZ ;  /* 0x0000001c0d147227 */ /* 0x000fc600078e00ff */
[----:B------:R-:W3:Y:S01]  /*1fe0*/  LDG.E R36, desc[UR6][R18.64+0x2c] ;  /* 0x00002c0612247981 */ /* 0x000ee2000c1e1900 */
[----:B------:R-:W-:-:S03]  /*1ff0*/  IADD3 R37, P1, PT, R37, R30, RZ ;  /* 0x0000001e25257210 */ /* 0x000fc60007f3e0ff */
[----:B------:R-:W-:Y:S04]  /*2000*/  STG.E desc[UR6][R18.64+0x8], R30 ;  /* 0x0000081e12007986 */ /* 0x000fe8000c101906 */
[----:B------:R-:W-:Y:S04]  /*2010*/  STG.E desc[UR6][R18.64+0x8], R37 ;  /* 0x0000082512007986 */ /* 0x000fe8000c101906 */
[----:B------:R-:W4:Y:S01]  /*2020*/  LDG.E R34, desc[UR6][R18.64+0x8] ;  /* 0x0000080612227981 */ /* 0x000f22000c1e1900 */
[----:B------:R-:W-:-:S04]  /*2030*/  IMAD.WIDE.U32 R24, R28, R12, RZ ;  /* 0x0000000c1c187225 */ /* 0x000fc800078e00ff */
[----:B------:R-:W-:Y:S01]  /*2040*/  IMAD.WIDE.U32 R32, R16, R12, RZ ;  /* 0x0000000c10207225 */ /* 0x000fe200078e00ff */
[----:B--2---:R-:W-:-:S05]  /*2050*/  IADD3.X R39, P1, PT, R20, R17, RZ, P1, !PT ;  /* 0x0000001114277210 */ /* 0x004fca0000f3e4ff */
[----:B------:R1:W-:Y:S04]  /*2060*/  STG.E desc[UR6][R18.64+0xc], R39 ;  /* 0x00000c2712007986 */ /* 0x0003e8000c101906 */
[----:B------:R-:W2:Y:S01]  /*2070*/  LDG.E R17, desc[UR6][R18.64+0xc] ;  /* 0x00000c0612117981 */ /* 0x000ea2000c1e1900 */
[----:B------:R-:W-:-:S04]  /*2080*/  IMAD.WIDE.U32.X R20, R13, R16, RZ, P1 ;  /* 0x000000100d147225 */ /* 0x000fc800008e04ff */
[----:B------:R-:W-:-:S04]  /*2090*/  IMAD.WIDE.U32 R24, P1, R13, R5, R24 ;  /* 0x000000050d187225 */ /* 0x000fc80007820018 */
[----:B------:R-:W-:Y:S01]  /*20a0*/  IMAD.WIDE.U32.X R32, P1, R13, R26, R32, P1 ;  /* 0x0000001a0d207225 */ /* 0x000fe20000820420 */
[----:B------:R-:W-:Y:S04]  /*20b0*/  STG.E desc[UR6][R18.64+0x10], R20 ;  /* 0x0000101412007986 */ /* 0x000fe8000c101906 */
[----:B0-----:R-:W-:Y:S01]  /*20c0*/  IADD3.X R31, PT, PT, RZ, R21, RZ, P1, !PT ;  /* 0x00000015ff1f7210 */ /* 0x001fe20000ffe4ff */
[----:B------:R-:W5:Y:S04]  /*20d0*/  LDG.E R35, desc[UR6][R18.64+0x10] ;  /* 0x0000100612237981 */ /* 0x000f68000c1e1900 */
[----:B------:R0:W-:Y:S01]  /*20e0*/  STG.E desc[UR6][R18.64+0x14], R21 ;  /* 0x0000141512007986 */ /* 0x0001e2000c101906 */
[----:B-1----:R-:W-:-:S03]  /*20f0*/  IMAD R39, R9, R29, RZ ;  /* 0x0000001d09277224 */ /* 0x002fc600078e02ff */
[----:B------:R1:W-:Y:S04]  /*2100*/  STG.E desc[UR6][R18.64+0x14], R31 ;  /* 0x0000141f12007986 */ /* 0x0003e8000c101906 */
[----:B------:R-:W5:Y:S01]  /*2110*/  LDG.E R13, desc[UR6][R18.64+0x14] ;  /* 0x00001406120d7981 */ /* 0x000f62000c1e1900 */
[----:B------:R-:W-:Y:S01]  /*2120*/  IMAD.HI.U32 R41, R9, R29, RZ ;  /* 0x0000001d09297227 */ /* 0x000fe200078e00ff */
[----:B------:R-:W-:-:S03]  /*2130*/  IADD3 R39, P1, PT, R39, R22, RZ ;  /* 0x0000001627277210 */ /* 0x000fc60007f3e0ff */
[----:B0-----:R-:W-:Y:S01]  /*2140*/  IMAD.WIDE.U32 R20, R29, R8, RZ ;  /* 0x000000081d147225 */ /* 0x001fe200078e00ff */
[----:B---3--:R-:W-:Y:S01]  /*2150*/  IADD3.X R41, P1, PT, R41, R36, RZ, P1, !PT ;  /* 0x0000002429297210 */ /* 0x008fe20000f3e4ff */
[----:B------:R0:W-:Y:S02]  /*2160*/  STG.E desc[UR6][R18.64+0x28], R22 ;  /* 0x0000281612007986 */ /* 0x0001e4000c101906 */
[----:B------:R-:W-:Y:S02]  /*2170*/  IMAD R43, R14, R5, RZ ;  /* 0x000000050e2b7224 */ /* 0x000fe400078e02ff */
[C---:B------:R-:W-:Y:S01]  /*2180*/  IMAD.WIDE.U32 R20, P2, R9.reuse, R6, R20 ;  /* 0x0000000609147225 */ /* 0x040fe20007840014 */
[----:B------:R-:W-:Y:S03]  /*2190*/  STG.E desc[UR6][R18.64+0x28], R39 ;  /* 0x0000282712007986 */ /* 0x000fe6000c101906 */
[----:B-1----:R-:W-:Y:S01]  /*21a0*/  IMAD.WIDE.U32.X R30, R9, R7, RZ, P1 ;  /* 0x00000007091e7225 */ /* 0x002fe200008e04ff */
[----:B------:R-:W3:Y:S03]  /*21b0*/  LDG.E R36, desc[UR6][R18.64+0x28] ;  /* 0x0000280612247981 */ /* 0x000ee6000c1e1900 */
[----:B0-----:R-:W-:Y:S01]  /*21c0*/  IMAD.WIDE.U32 R22, R7, R8, RZ ;  /* 0x0000000807167225 */ /* 0x001fe200078e00ff */
[----:B----4-:R-:W-:-:S03]  /*21d0*/  IADD3 R43, P1, PT, R43, R34, RZ ;  /* 0x000000222b2b7210 */ /* 0x010fc60007f3e0ff */
[----:B------:R-:W-:Y:S01]  /*21e0*/  IMAD.HI.U32 R38, R14, R5, RZ ;  /* 0x000000050e267227 */ /* 0x000fe200078e00ff */
[----:B------:R2:W-:Y:S03]  /*21f0*/  STG.E desc[UR6][R18.64+0x2c], R41 ;  /* 0x00002c2912007986 */ /* 0x0005e6000c101906 */
[----:B------:R-:W-:Y:S01]  /*2200*/  IMAD.WIDE.U32.X R22, P2, R9, R27, R22, P2 ;  /* 0x0000001b09167225 */ /* 0x000fe20001040416 */
[----:B------:R-:W4:Y:S04]  /*2210*/  LDG.E R37, desc[UR6][R18.64+0x2c] ;  /* 0x00002c0612257981 */ /* 0x000f28000c1e1900 */
[----:B------:R0:W-:Y:S04]  /*2220*/  STG.E desc[UR6][R18.64+0x30], R30 ;  /* 0x0000301e12007986 */ /* 0x0001e8000c101906 */
[----:B------:R-:W4:Y:S04]  /*2230*/  LDG.E R9, desc[UR6][R18.64+0x30] ;  /* 0x0000300612097981 */ /* 0x000f28000c1e1900 */
[----:B------:R-:W-:Y:S01]  /*2240*/  STG.E desc[UR6][R18.64+0x34], R31 ;  /* 0x0000341f12007986 */ /* 0x000fe2000c101906 */
[----:B--2---:R-:W-:Y:S01]  /*2250*/  IADD3.X R41, P1, PT, R38, R17, RZ, P1, !PT ;  /* 0x0000001126297210 */ /* 0x004fe20000f3e4ff */
[----:B------:R-:W-:-:S05]  /*2260*/  IMAD.X R38, RZ, RZ, R31, P2 ;  /* 0x000000ffff267224 */ /* 0x000fca00010e061f */
[----:B------:R1:W-:Y:S04]  /*2270*/  STG.E desc[UR6][R18.64+0x34], R38 ;  /* 0x0000342612007986 */ /* 0x0003e8000c101906 */
[----:B------:R-:W2:Y:S01]  /*2280*/  LDG.E R17, desc[UR6][R18.64+0x34] ;  /* 0x0000340612117981 */ /* 0x000ea2000c1e1900 */
[CC--:B------:R-:W-:Y:S02]  /*2290*/  IMAD R34, R14.reuse, R26.reuse, RZ ;  /* 0x0000001a0e227224 */ /* 0x0c0fe400078e02ff */
[----:B------:R-:W-:-:S03]  /*22a0*/  IMAD.HI.U32 R40, R14, R26, RZ ;  /* 0x0000001a0e287227 */ /* 0x000fc600078e00ff */
[----:B-----5:R-:W-:-:S05]  /*22b0*/  IADD3.X R35, P1, PT, R34, R35, RZ, P1, !PT ;  /* 0x0000002322237210 */ /* 0x020fca0000f3e4ff */
[----:B------:R4:W-:Y:S04]  /*22c0*/  STG.E desc[UR6][R18.64+0x10], R35 ;  /* 0x0000102312007986 */ /* 0x0009e8000c101906 */
[----:B------:R-:W5:Y:S01]  /*22d0*/  LDG.E R34, desc[UR6][R18.64+0x10] ;  /* 0x0000100612227981 */ /* 0x000f62000c1e1900 */
[----:B------:R-:W-:-:S05]  /*22e0*/  IADD3.X R45, P2, PT, R40, R13, RZ, P1, !PT ;  /* 0x0000000d282d7210 */ /* 0x000fca0000f5e4ff */
[----:B------:R-:W-:Y:S04]  /*22f0*/  STG.E desc[UR6][R18.64+0x14], R45 ;  /* 0x0000142d12007986 */ /* 0x000fe8000c101906 */
[----:B------:R-:W5:Y:S01]  /*2300*/  LDG.E R39, desc[UR6][R18.64+0x14] ;  /* 0x0000140612277981 */ /* 0x000f62000c1e1900 */
[----:B0-----:R-:W-:Y:S02]  /*2310*/  IMAD R30, R10, R6, RZ ;  /* 0x000000060a1e7224 */ /* 0x001fe400078e02ff */
[----:B------:R-:W-:-:S04]  /*2320*/  IMAD.WIDE.U32 R12, R5, R12, RZ ;  /* 0x0000000c050c7225 */ /* 0x000fc800078e00ff */
[----:B------:R-:W-:Y:S01]  /*2330*/  IMAD.HI.U32 R40, R10, R6, RZ ;  /* 0x000000060a287227 */ /* 0x000fe200078e00ff */
[----:B---3--:R-:W-:Y:S01]  /*2340*/  IADD3 R36, P1, PT, R30, R36, RZ ;  /* 0x000000241e247210 */ /* 0x008fe20007f3e0ff */
[----:B------:R0:W-:Y:S02]  /*2350*/  STG.E desc[UR6][R18.64+0x4], R13 ;  /* 0x0000040d12007986 */ /* 0x0001e4000c101906 */
[----:B------:R-:W-:Y:S02]  /*2360*/  IMAD R30, R10, R27, RZ ;  /* 0x0000001b0a1e7224 */ /* 0x000fe400078e02ff */
[----:B-1----:R-:W3:Y:S01]  /*2370*/  LDG.E R38, desc[UR6][R18.64+0x4] ;  /* 0x0000040612267981 */ /* 0x002ee2000c1e1900 */
[----:B----4-:R-:W-:Y:S01]  /*2380*/  IADD3.X R35, P1, PT, R40, R37, RZ, P1, !PT ;  /* 0x0000002528237210 */ /* 0x010fe20000f3e4ff */
[----:B------:R-:W-:Y:S02]  /*2390*/  IMAD.HI.U32 R40, R10, R27, RZ ;  /* 0x0000001b0a287227 */ /* 0x000fe400078e00ff */
[----:B------:R-:W-:Y:S04]  /*23a0*/  STG.E desc[UR6][R18.64+0x8], R43 ;  /* 0x0000082b12007986 */ /* 0x000fe8000c101906 */
[----:B------:R-:W4:Y:S01]  /*23b0*/  LDG.E R37, desc[UR6][R18.64+0x8] ;  /* 0x0000080612257981 */ /* 0x000f22000c1e1900 */
[----:B------:R-:W-:-:S05]  /*23c0*/  IADD3.X R31, P1, PT, R30, R9, RZ, P1, !PT ;  /* 0x000000091e1f7210 */ /* 0x000fca0000f3e4ff */
[----:B------:R1:W-:Y:S04]  /*23d0*/  STG.E desc[UR6][R18.64+0x30], R31 ;  /* 0x0000301f12007986 */ /* 0x0003e8000c101906 */
[----:B------:R-:W4:Y:S04]  /*23e0*/  LDG.E R9, desc[UR6][R18.64+0x30] ;  /* 0x0000300612097981 */ /* 0x000f28000c1e1900 */
[----:B------:R-:W-:Y:S01]  /*23f0*/  STG.E desc[UR6][R18.64+0xc], R41 ;  /* 0x00000c2912007986 */ /* 0x000fe2000c101906 */
[----:B--2---:R-:W-:-:S03]  /*2400*/  IADD3.X R40, P1, PT, R40, R17, RZ, P1, !PT ;  /* 0x0000001128287210 */ /* 0x004fc60000f3e4ff */
[----:B------:R-:W2:Y:S04]  /*2410*/  LDG.E R17, desc[UR6][R18.64+0xc] ;  /* 0x00000c0612117981 */ /* 0x000ea8000c1e1900 */
[----:B------:R1:W-:Y:S04]  /*2420*/  STG.E desc[UR6][R18.64+0x34], R40 ;  /* 0x0000342812007986 */ /* 0x0003e8000c101906 */
[----:B0-----:R-:W2:Y:S01]  /*2430*/  LDG.E R13, desc[UR6][R18.64+0x34] ;  /* 0x00003406120d7981 */ /* 0x001ea2000c1e1900 */
[-C--:B------:R-:W-:Y:S02]  /*2440*/  IMAD R45, R15, R28.reuse, RZ ;  /* 0x0000001c0f2d7224 */ /* 0x080fe400078e02ff */
[----:B------:R-:W-:-:S03]  /*2450*/  IMAD.WIDE.U32 R32, P4, R14, R28, R32 ;  /* 0x0000001c0e207225 */ /* 0x000fc60007880020 */
[----:B-----5:R-:W-:Y:S01]  /*2460*/  IADD3 R45, P3, PT, R45, R34, RZ ;  /* 0x000000222d2d7210 */ /* 0x020fe20007f7e0ff */
[----:B------:R-:W-:-:S04]  /*2470*/  IMAD.HI.U32 R42, R15, R28, RZ ;  /* 0x0000001c0f2a7227 */ /* 0x000fc800078e00ff */
[----:B-1----:R-:W-:Y:S01]  /*2480*/  IMAD.WIDE.U32.X R30, R14, R16, RZ, P4 ;  /* 0x000000100e1e7225 */ /* 0x002fe200020e04ff */
[----:B------:R-:W-:-:S04]  /*2490*/  IADD3.X R14, P3, PT, R42, R39, RZ, P3, !PT ;  /* 0x000000272a0e7210 */ /* 0x000fc80001f7e4ff */
[----:B------:R-:W-:Y:S01]  /*24a0*/  IADD3.X R31, PT, PT, RZ, R31, RZ, P2, !PT ;  /* 0x0000001fff1f7210 */ /* 0x000fe200017fe4ff */
[C---:B------:R-:W-:Y:S01]  /*24b0*/  IMAD.WIDE.U32 R32, P2, R15.reuse, R5, R32 ;  /* 0x000000050f207225 */ /* 0x040fe20007840020 */
[----:B------:R-:W-:Y:S03]  /*24c0*/  STG.E desc[UR6][R18.64+0x10], R45 ;  /* 0x0000102d12007986 */ /* 0x000fe6000c101906 */
[C---:B------:R-:W-:Y:S01]  /*24d0*/  IMAD.WIDE.U32.X R40, R15.reuse, R16, RZ, P3 ;  /* 0x000000100f287225 */ /* 0x040fe200018e04ff */
[----:B------:R-:W5:Y:S03]  /*24e0*/  LDG.E R34, desc[UR6][R18.64+0x10] ;  /* 0x0000100612227981 */ /* 0x000f66000c1e1900 */
[----:B------:R-:W-:Y:S01]  /*24f0*/  IMAD.WIDE.U32.X R30, P2, R15, R26, R30, P2 ;  /* 0x0000001a0f1e7225 */ /* 0x000fe2000104041e */
[----:B------:R0:W-:Y:S03]  /*2500*/  STG.E desc[UR6][R18.64+0x18], R40 ;  /* 0x0000182812007986 */ /* 0x0001e6000c101906 */
[----:B------:R-:W-:Y:S01]  /*2510*/  IMAD.X R15, RZ, RZ, R41, P2 ;  /* 0x000000ffff0f7224 */ /* 0x000fe200010e0629 */
[----:B------:R1:W-:Y:S01]  /*2520*/  STG.E desc[UR6][R18.64+0x14], R14 ;  /* 0x0000140e12007986 */ /* 0x0003e2000c101906 */
[----:B---3--:R-:W-:Y:S01]  /*2530*/  IADD3 R24, P2, PT, R38, R24, RZ ;  /* 0x0000001826187210 */ /* 0x008fe20007f5e0ff */
[----:B------:R-:W-:-:S02]  /*2540*/  IMAD.WIDE.U32 R38, R6, R8, RZ ;  /* 0x0000000806267225 */ /* 0x000fc400078e00ff */
[----:B------:R-:W3:Y:S04]  /*2550*/  LDG.E R8, desc[UR6][R18.64+0x18] ;  /* 0x0000180612087981 */ /* 0x000ee8000c1e1900 */
[----:B0-----:R-:W3:Y:S01]  /*2560*/  LDG.E R40, desc[UR6][R18.64+0x14] ;  /* 0x0000140612287981 */ /* 0x001ee2000c1e1900 */
[----:B------:R-:W-:-:S03]  /*2570*/  IMAD R42, R11, R29, RZ ;  /* 0x0000001d0b2a7224 */ /* 0x000fc600078e02ff */
[----:B------:R0:W-:Y:S04]  /*2580*/  STG.E desc[UR6][R18.64+0x28], R36 ;  /* 0x0000282412007986 */ /* 0x0001e8000c101906 */
[----:B------:R-:W-:Y:S01]  /*2590*/  STG.E desc[UR6][R18.64+0x24], R39 ;  /* 0x0000242712007986 */ /* 0x000fe2000c101906 */
[----:B-1----:R-:W-:-:S03]  /*25a0*/  IMAD.HI.U32 R14, R11, R29, RZ ;  /* 0x0000001d0b0e7227 */ /* 0x002fc600078e00ff */
[----:B------:R1:W-:Y:S04]  /*25b0*/  STG.E desc[UR6][R18.64+0x2c], R35 ;  /* 0x00002c2312007986 */ /* 0x0003e8000c101906 */
[----:B0-----:R-:W3:Y:S01]  /*25c0*/  LDG.E R36, desc[UR6][R18.64+0x24] ;  /* 0x0000240612247981 */ /* 0x001ee2000c1e1900 */
[----:B----4-:R-:W-:Y:S02]  /*25d0*/  IADD3.X R37, P2, PT, R37, R25, RZ, P2, !PT ;  /* 0x0000001925257210 */ /* 0x010fe4000175e4ff */
[----:B------:R-:W-:Y:S01]  /*25e0*/  IADD3 R43, P3, PT, R42, R9, RZ ;  /* 0x000000092a2b7210 */ /* 0x000fe20007f7e0ff */
[----:B------:R2:W-:Y:S04]  /*25f0*/  STG.E desc[UR6][R18.64+0x1c], R41 ;  /* 0x00001c2912007986 */ /* 0x0005e8000c101906 */
[----:B-1----:R-:W4:Y:S04]  /*2600*/  LDG.E R35, desc[UR6][R18.64+0x28] ;  /* 0x0000280612237981 */ /* 0x002f28000c1e1900 */
[----:B------:R0:W-:Y:S04]  /*2610*/  STG.E desc[UR6][R18.64+0x1c], R15 ;  /* 0x00001c0f12007986 */ /* 0x0001e8000c101906 */
[----:B------:R-:W4:Y:S04]  /*2620*/  LDG.E R25, desc[UR6][R18.64+0x1c] ;  /* 0x00001c0612197981 */ /* 0x000f28000c1e1900 */
[----:B------:R-:W4:Y:S04]  /*2630*/  LDG.E R9, desc[UR6][R18.64+0x2c] ;  /* 0x00002c0612097981 */ /* 0x000f28000c1e1900 */
[----:B------:R-:W-:Y:S01]  /*2640*/  STG.E desc[UR6][R18.64+0x30], R43 ;  /* 0x0000302b12007986 */ /* 0x000fe2000c101906 */
[----:B--2---:R-:W-:-:S03]  /*2650*/  IADD3.X R41, P2, PT, R17, R32, RZ, P2, !PT ;  /* 0x0000002011297210 */ /* 0x004fc6000175e4ff */
[----:B------:R-:W2:Y:S01]  /*2660*/  LDG.E R17, desc[UR6][R18.64+0x30] ;  /* 0x0000300612117981 */ /* 0x000ea2000c1e1900 */
[----:B------:R-:W-:-:S05]  /*2670*/  IADD3.X R45, P3, PT, R14, R13, RZ, P3, !PT ;  /* 0x0000000d0e2d7210 */ /* 0x000fca0001f7e4ff */
[----:B------:R-:W-:Y:S01]  /*2680*/  STG.E desc[UR6][R18.64+0x34], R45 ;  /* 0x0000342d12007986 */ /* 0x000fe2000c101906 */
[----:B0-----:R-:W-:-:S03]  /*2690*/  IMAD.WIDE.U32.X R14, R11, R7, RZ, P3 ;  /* 0x000000070b0e7225 */ /* 0x001fc600018e04ff */
[----:B------:R-:W2:Y:S04]  /*26a0*/  LDG.E R13, desc[UR6][R18.64+0x34] ;  /* 0x00003406120d7981 */ /* 0x000ea8000c1e1900 */
[----:B------:R0:W-:Y:S04]  /*26b0*/  STG.E desc[UR6][R18.64+0x38], R14 ;  /* 0x0000380e12007986 */ /* 0x0001e8000c101906 */
[----:B0-----:R-:W2:Y:S01]  /*26c0*/  LDG.E R14, desc[UR6][R18.64+0x38] ;  /* 0x00003806120e7981 */ /* 0x001ea2000c1e1900 */
[----:B-----5:R-:W-:Y:S01]  /*26d0*/  IADD3.X R33, P2, PT, R34, R33, RZ, P2, !PT ;  /* 0x0000002122217210 */ /* 0x020fe2000175e4ff */
[----:B------:R-:W-:-:S02]  /*26e0*/  IMAD.WIDE.U32 R22, P3, R10, R29, R22 ;  /* 0x0000001d0a167225 */ /* 0x000fc40007860016 */
[----:B------:R-:W-:Y:S01]  /*26f0*/  STG.E desc[UR6][R18.64+0x20], R38 ;  /* 0x0000202612007986 */ /* 0x000fe2000c101906 */
[----:B---3--:R-:W-:-:S04]  /*2700*/  IADD3.X R39, P2, PT, R40, R30, RZ, P2, !PT ;  /* 0x0000001e28277210 */ /* 0x008fc8000175e4ff */
[----:B------:R-:W-:Y:S01]  /*2710*/  IADD3.X R43, P2, PT, R8, R31, RZ, P2, !PT ;  /* 0x0000001f082b7210 */ /* 0x000fe2000175e4ff */
[----:B------:R-:W-:Y:S02]  /*2720*/  IMAD.WIDE.U32.X R30, R10, R7, RZ, P3 ;  /* 0x000000070a1e7225 */ /* 0x000fe400018e04ff */
[----:B------:R-:W3:Y:S02]  /*2730*/  LDG.E R10, desc[UR6][R18.64+0x20] ;  /* 0x00002006120a7981 */ /* 0x000ee4000c1e1900 */
[----:B------:R-:W-:Y:S02]  /*2740*/  IMAD.X R31, RZ, RZ, R31, P1 ;  /* 0x000000ffff1f7224 */ /* 0x000fe400008e061f */
[----:B------:R-:W-:Y:S01]  /*2750*/  IMAD.WIDE.U32 R22, P1, R11, R6, R22 ;  /* 0x000000060b167225 */ /* 0x000fe20007820016 */
[----:B------:R-:W-:Y:S01]  /*2760*/  IADD3 R45, P3, PT, R36, R20, RZ ;  /* 0x00000014242d7210 */ /* 0x000fe20007f7e0ff */
[----:B------:R0:W-:Y:S03]  /*2770*/  STG.E desc[UR6][R18.64+0xc], R41 ;  /* 0x00000c2912007986 */ /* 0x0001e6000c101906 */
[----:B----4-:R-:W-:Y:S01]  /*2780*/  IADD3.X R35, P3, PT, R35, R21, RZ, P3, !PT ;  /* 0x0000001523237210 */ /* 0x010fe20001f7e4ff */
[----:B------:R-:W-:Y:S01]  /*2790*/  STG.E desc[UR6][R18.64], R12 ;  /* 0x0000000c12007986 */ /* 0x000fe2000c101906 */
[----:B------:R-:W-:-:S03]  /*27a0*/  IMAD.WIDE.U32.X R20, P1, R11, R27, R30, P1 ;  /* 0x0000001b0b147225 */ /* 0x000fc6000082041e */
[----:B------:R1:W-:Y:S01]  /*27b0*/  STG.E desc[UR6][R18.64+0x8], R37 ;  /* 0x0000082512007986 */ /* 0x0003e2000c101906 */
[----:B------:R-:W-:-:S03]  /*27c0*/  IADD3.X R25, PT, PT, RZ, R25, RZ, P2, !PT ;  /* 0x00000019ff197210 */ /* 0x000fc600017fe4ff */
[----:B------:R-:W-:Y:S01]  /*27d0*/  STG.E desc[UR6][R18.64+0x24], R45 ;  /* 0x0000242d12007986 */ /* 0x000fe2000c101906 */
[----:B0-----:R-:W-:-:S03]  /*27e0*/  IADD3.X R41, P3, PT, R9, R22, RZ, P3, !PT ;  /* 0x0000001609297210 */ /* 0x001fc60001f7e4ff */
[----:B------:R-:W-:Y:S04]  /*27f0*/  STG.E desc[UR6][R18.64+0x4], R24 ;  /* 0x0000041812007986 */ /* 0x000fe8000c101906 */
[----:B------:R-:W4:Y:S04]  /*2800*/  LDG.E R9, desc[UR6][R18.64+0x24] ;  /* 0x0000240612097981 */ /* 0x000f28000c1e1900 */
[----:B-1----:R-:W5:Y:S04]  /*2810*/  LDG.E R37, desc[UR6][R18.64] ;  /* 0x0000000612257981 */ /* 0x002f68000c1e1900 */
[----:B------:R-:W-:Y:S04]  /*2820*/  STG.E desc[UR6][R18.64+0x10], R33 ;  /* 0x0000102112007986 */ /* 0x000fe8000c101906 */
[----:B------:R0:W-:Y:S04]  /*2830*/  STG.E desc[UR6][R18.64+0x1c], R25 ;  /* 0x00001c1912007986 */ /* 0x0001e8000c101906 */
[----:B------:R1:W-:Y:S04]  /*2840*/  STG.E desc[UR6][R18.64+0x28], R35 ;  /* 0x0000282312007986 */ /* 0x0003e8000c101906 */
[----:B------:R-:W5:Y:S04]  /*2850*/  LDG.E R36, desc[UR6][R18.64+0x4] ;  /* 0x0000040612247981 */ /* 0x000f68000c1e1900 */
[----:B0-----:R-:W5:Y:S04]  /*2860*/  LDG.E R25, desc[UR6][R18.64+0x28] ;  /* 0x0000280612197981 */ /* 0x001f68000c1e1900 */
[----:B------:R-:W-:Y:S04]  /*2870*/  STG.E desc[UR6][R18.64+0x14], R39 ;  /* 0x0000142712007986 */ /* 0x000fe8000c101906 */
[----:B------:R0:W-:Y:S04]  /*2880*/  STG.E desc[UR6][R18.64+0x2c], R41 ;  /* 0x00002c2912007986 */ /* 0x0001e8000c101906 */
[----:B------:R-:W5:Y:S04]  /*2890*/  LDG.E R33, desc[UR6][R18.64+0x8] ;  /* 0x0000080612217981 */ /* 0x000f68000c1e1900 */
[----:B-1----:R-:W5:Y:S04]  /*28a0*/  LDG.E R35, desc[UR6][R18.64+0x14] ;  /* 0x0000140612237981 */ /* 0x002f68000c1e1900 */
[----:B------:R-:W-:Y:S04]  /*28b0*/  STG.E desc[UR6][R18.64+0x18], R43 ;  /* 0x0000182b12007986 */ /* 0x000fe8000c101906 */
[----:B------:R-:W5:Y:S04]  /*28c0*/  LDG.E R30, desc[UR6][R18.64+0xc] ;  /* 0x00000c06121e7981 */ /* 0x000f68000c1e1900 */
[----:B------:R-:W5:Y:S01]  /*28d0*/  LDG.E R32, desc[UR6][R18.64+0x18] ;  /* 0x0000180612207981 */ /* 0x000f62000c1e1900 */
[----:B0-----:R-:W-:-:S03]  /*28e0*/  IADD3.X R41, PT, PT, RZ, R15, RZ, P1, !PT ;  /* 0x0000000fff297210 */ /* 0x001fc60000ffe4ff */
[----:B------:R-:W5:Y:S04]  /*28f0*/  LDG.E R22, desc[UR6][R18.64+0x1c] ;  /* 0x00001c0612167981 */ /* 0x000f68000c1e1900 */
[----:B------:R0:W-:Y:S04]  /*2900*/  STG.E desc[UR6][R18.64+0x3c], R15 ;  /* 0x00003c0f12007986 */ /* 0x0001e8000c101906 */
[----:B------:R-:W-:Y:S04]  /*2910*/  STG.E desc[UR6][R18.64+0x3c], R41 ;  /* 0x00003c2912007986 */ /* 0x000fe8000c101906 */
[----:B------:R-:W5:Y:S04]  /*2920*/  LDG.E R8, desc[UR6][R18.64+0x24] ;  /* 0x0000240612087981 */ /* 0x000f68000c1e1900 */
[----:B0-----:R-:W5:Y:S04]  /*2930*/  LDG.E R15, desc[UR6][R18.64+0x1c] ;  /* 0x00001c06120f7981 */ /* 0x001f68000c1e1900 */
[----:B------:R-:W5:Y:S01]  /*2940*/  LDG.E R12, desc[UR6][R18.64+0x2c] ;  /* 0x00002c06120c7981 */ /* 0x000f62000c1e1900 */
[----:B--2---:R-:W-:-:S03]  /*2950*/  IADD3.X R17, P3, PT, R17, R23, RZ, P3, !PT ;  /* 0x0000001711117210 */ /* 0x004fc60001f7e4ff */
[----:B------:R-:W2:Y:S04]  /*2960*/  LDG.E R23, desc[UR6][R18.64+0x10] ;  /* 0x0000100612177981 */ /* 0x000ea8000c1e1900 */
[----:B------:R0:W-:Y:S04]  /*2970*/  STG.E desc[UR6][R18.64+0x30], R17 ;  /* 0x0000301112007986 */ /* 0x0001e8000c101906 */
[----:B------:R-:W2:Y:S01]  /*2980*/  LDG.E R34, desc[UR6][R18.64+0x30] ;  /* 0x0000300612227981 */ /* 0x000ea2000c1e1900 */
[----:B------:R-:W-:-:S03]  /*2990*/  IADD3.X R11, P2, PT, R13, R20, RZ, P3, !PT ;  /* 0x000000140d0b7210 */ /* 0x000fc60001f5e4ff */
[----:B------:R-:W2:Y:S04]  /*29a0*/  LDG.E R13, desc[UR6][R18.64+0x2c] ;  /* 0x00002c06120d7981 */ /* 0x000ea8000c1e1900 */
[----:B------:R1:W-:Y:S04]  /*29b0*/  STG.E desc[UR6][R18.64+0x34], R11 ;  /* 0x0000340b12007986 */ /* 0x0003e8000c101906 */
[----:B------:R-:W2:Y:S04]  /*29c0*/  LDG.E R31, desc[UR6][R18.64+0x34] ;  /* 0x00003406121f7981 */ /* 0x000ea8000c1e1900 */
[----:B------:R-:W2:Y:S01]  /*29d0*/  LDG.E R20, desc[UR6][R18.64+0x14] ;  /* 0x0000140612147981 */ /* 0x000ea2000c1e1900 */
[----:B------:R-:W-:-:S03]  /*29e0*/  IADD3.X R39, P2, PT, R14, R21, RZ, P2, !PT ;  /* 0x000000150e277210 */ /* 0x000fc6000175e4ff */
[----:B0-----:R-:W2:Y:S04]  /*29f0*/  LDG.E R17, desc[UR6][R18.64+0x20] ;  /* 0x0000200612117981 */ /* 0x001ea8000c1e1900 */
[----:B------:R0:W-:Y:S04]  /*2a00*/  STG.E desc[UR6][R18.64+0x38], R39 ;  /* 0x0000382712007986 */ /* 0x0001e8000c101906 */
[----:B------:R-:W2:Y:S04]  /*2a10*/  LDG.E R24, desc[UR6][R18.64+0x38] ;  /* 0x0000380612187981 */ /* 0x000ea8000c1e1900 */
[----:B------:R-:W2:Y:S04]  /*2a20*/  LDG.E R14, desc[UR6][R18.64+0x3c] ;  /* 0x00003c06120e7981 */ /* 0x000ea8000c1e1900 */
[----:B------:R-:W2:Y:S04]  /*2a30*/  LDG.E R21, desc[UR6][R18.64+0x18] ;  /* 0x0000180612157981 */ /* 0x000ea8000c1e1900 */
[----:B-1----:R-:W2:Y:S01]  /*2a40*/  LDG.E R11, desc[UR6][R18.64+0x28] ;  /* 0x00002806120b7981 */ /* 0x002ea2000c1e1900 */
[----:B------:R-:W-:-:S04]  /*2a50*/  IADD3 R5, P1, PT, R5, R6, RZ ;  /* 0x0000000605057210 */ /* 0x000fc80007f3e0ff */
[----:B------:R-:W-:-:S04]  /*2a60*/  IADD3.X R38, P1, PT, R28, R29, RZ, P1, !PT ;  /* 0x0000001d1c267210 */ /* 0x000fc80000f3e4ff */
[----:B0-----:R-:W-:Y:S01]  /*2a70*/  IADD3.X R39, P1, PT, R27, R26, RZ, P1, !PT ;  /* 0x0000001a1b277210 */ /* 0x001fe20000f3e4ff */
[----:B------:R-:W-:-:S04]  /*2a80*/  IMAD.WIDE.U32 R26, R38, R2, RZ ;  /* 0x00000002261a7225 */ /* 0x000fc800078e00ff */
[----:B------:R-:W-:-:S04]  /*2a90*/  IMAD.WIDE.U32 R28, R39, R2, RZ ;  /* 0x00000002271c7225 */ /* 0x000fc800078e00ff */
[----:B------:R-:W-:Y:S01]  /*2aa0*/  IMAD.WIDE.U32 R26, P6, R0, R5, R26 ;  /* 0x00000005001a7225 */ /* 0x000fe200078c001a */
[----:B------:R-:W-:-:S03]  /*2ab0*/  IADD3.X R16, P1, PT, R7, R16, RZ, P1, !PT ;  /* 0x0000001007107210 */ /* 0x000fc60000f3e4ff */
[----:B------:R-:W-:Y:S01]  /*2ac0*/  IMAD.WIDE.U32 R28, P5, R0, R38, R28 ;  /* 0x00000026001c7225 */ /* 0x000fe200078a001c */
[----:B------:R-:W-:-:S03]  /*2ad0*/  MOV R7, R26 ;  /* 0x0000001a00077202 */ /* 0x000fc60000000f00 */
[----:B------:R-:W-:-:S04]  /*2ae0*/  IMAD.MOV.U32 R6, RZ, RZ, RZ ;  /* 0x000000ffff067224 */ /* 0x000fc800078e00ff */
[----:B------:R-:W-:-:S04]  /*2af0*/  IMAD.HI.U32 R41, P4, R2, R5, R6 ;  /* 0x0000000502297227 */ /* 0x000fc80007880006 */
[----:B------:R-:W-:-:S04]  /*2b00*/  IMAD.WIDE.U32 R6, P3, R3, R5, R28 ;  /* 0x0000000503067225 */ /* 0x000fc8000786001c */
[----:B------:R-:W-:Y:S01]  /*2b10*/  IMAD.WIDE.U32 R28, R16, R2, RZ ;  /* 0x00000002101c7225 */ /* 0x000fe200078e00ff */
[----:B------:R-:W-:-:S03]  /*2b20*/  IADD3.X R40, P4, PT, R27, R6, RZ, P4, !PT ;  /* 0x000000061b287210 */ /* 0x000fc6000279e4ff */
[----:B------:R-:W-:-:S04]  /*2b30*/  IMAD.WIDE.U32.X R26, P6, R0, R39, R28, P6 ;  /* 0x00000027001a7225 */ /* 0x000fc800030c041c */
[----:B------:R-:W-:-:S04]  /*2b40*/  IMAD.WIDE.U32.X R28, R0, R16, RZ, P5 ;  /* 0x00000010001c7225 */ /* 0x000fc800028e04ff */
[----:B------:R-:W-:-:S04]  /*2b50*/  IMAD.WIDE.U32 R26, P5, R3, R38, R26 ;  /* 0x00000026031a7225 */ /* 0x000fc800078a001a */
[----:B------:R-:W-:Y:S02]  /*2b60*/  IMAD.X R29, RZ, RZ, R29, P6 ;  /* 0x000000ffff1d7224 */ /* 0x000fe400030e061d */
[----:B------:R-:W-:-:S04]  /*2b70*/  IMAD.WIDE.U32 R26, P6, R4, R5, R26 ;  /* 0x00000005041a7225 */ /* 0x000fc800078c001a */
[----:B------:R-:W-:Y:S01]  /*2b80*/  IMAD.WIDE.U32.X R28, P3, R3, R39, R28, P3 ;  /* 0x00000027031c7225 */ /* 0x000fe2000186041c */
[----:B------:R-:W-:-:S03]  /*2b90*/  IADD3.X R26, P4, PT, R7, R26, RZ, P4, !PT ;  /* 0x0000001a071a7210 */ /* 0x000fc6000279e4ff */
[----:B------:R-:W-:-:S04]  /*2ba0*/  IMAD.WIDE.U32.X R6, R3, R16, RZ, P5 ;  /* 0x0000001003067225 */ /* 0x000fc800028e04ff */
[----:B------:R-:W-:Y:S01]  /*2bb0*/  IMAD.WIDE.U32 R28, P5, R4, R38, R28 ;  /* 0x00000026041c7225 */ /* 0x000fe200078a001c */
[----:B------:R-:W-:Y:S02]  /*2bc0*/  IADD3.X R7, PT, PT, RZ, R7, RZ, P3, !PT ;  /* 0x00000007ff077210 */ /* 0x000fe40001ffe4ff */
[----:B------:R-:W-:Y:S01]  /*2bd0*/  IADD3.X R27, P4, PT, R28, R27, RZ, P4, !PT ;  /* 0x0000001b1c1b7210 */ /* 0x000fe2000279e4ff */
[----:B------:R-:W-:-:S03]  /*2be0*/  IMAD.WIDE.U32.X R6, P3, R4, R39, R6, P6 ;  /* 0x0000002704067225 */ /* 0x000fc60003060406 */
[----:B------:R-:W-:Y:S02]  /*2bf0*/  @P1 IADD3 R27, P6, PT, R2, R27, RZ ;  /* 0x0000001b021b1210 */ /* 0x000fe40007fde0ff */
[----:B------:R-:W-:Y:S01]  /*2c00*/  IADD3.X R43, P4, PT, R29, R6, RZ, P4, !PT ;  /* 0x000000061d2b7210 */ /* 0x000fe2000279e4ff */
[----:B------:R-:W-:-:S04]  /*2c10*/  IMAD.WIDE.U32.X R28, R4, R16, RZ, P5 ;  /* 0x00000010041c7225 */ /* 0x000fc800028e04ff */
[----:B------:R-:W-:Y:S01]  /*2c20*/  IMAD R45, R2, R5, RZ ;  /* 0x00000005022d7224 */ /* 0x000fe200078e02ff */
[----:B------:R-:W-:Y:S02]  /*2c30*/  IADD3.X R6, P4, PT, R28, R7, RZ, P4, !PT ;  /* 0x000000071c067210 */ /* 0x000fe4000279e4ff */
[----:B------:R-:W-:Y:S02]  /*2c40*/  @P1 IADD3.X R43, P6, PT, R0, R43, RZ, P6, !PT ;  /* 0x0000002b002b1210 */ /* 0x000fe400037de4ff */
[----:B---3--:R-:W-:Y:S02]  /*2c50*/  IADD3 R10, P5, PT, R45, -R10, RZ ;  /* 0x8000000a2d0a7210 */ /* 0x008fe40007fbe0ff */
[----:B------:R-:W-:Y:S02]  /*2c60*/  IADD3.X R29, PT, PT, RZ, RZ, R29, P4, P3 ;  /* 0x000000ffff1d7210 */ /* 0x000fe400027e641d */
[----:B------:R-:W-:Y:S02]  /*2c70*/  @P1 IADD3.X R6, P6, PT, R3, R6, RZ, P6, !PT ;  /* 0x0000000603061210 */ /* 0x000fe400037de4ff */
[----:B----4-:R-:W-:-:S02]  /*2c80*/  IADD3.X R9, P3, PT, R41, ~R9, RZ, P5, !PT ;  /* 0x8000000929097210 */ /* 0x010fc40002f7e4ff */
[----:B-----5:R-:W-:Y:S01]  /*2c90*/  IADD3 R10, P4, PT, R10, -R37, RZ ;  /* 0x800000250a0a7210 */ /* 0x020fe20007f9e0ff */
[----:B------:R-:W-:Y:S01]  /*2ca0*/  @P1 IMAD.X R29, R4, 0x1, R29, P6 ;  /* 0x00000001041d1824 */ /* 0x000fe200030e061d */
[----:B------:R-:W-:Y:S02]  /*2cb0*/  IADD3.X R40, P3, PT, R40, ~R25, RZ, P3, !PT ;  /* 0x8000001928287210 */ /* 0x000fe40001f7e4ff */
[----:B------:R-:W-:Y:S02]  /*2cc0*/  IADD3.X R36, P4, PT, R9, ~R36, RZ, P4, !PT ;  /* 0x8000002409247210 */ /* 0x000fe4000279e4ff */
[----:B------:R-:W-:Y:S02]  /*2cd0*/  @P0 IADD3 R27, P5, PT, R5, R27, RZ ;  /* 0x0000001b051b0210 */ /* 0x000fe40007fbe0ff */
[----:B------:R-:W-:Y:S02]  /*2ce0*/  IADD3.X R33, P4, PT, R40, ~R33, RZ, P4, !PT ;  /* 0x8000002128217210 */ /* 0x000fe4000279e4ff */
[----:B------:R-:W-:-:S04]  /*2cf0*/  @P0 IADD3.X R43, P5, PT, R38, R43, RZ, P5, !PT ;  /* 0x0000002b262b0210 */ /* 0x000fc80002fbe4ff */
[----:B------:R-:W-:-:S04]  /*2d00*/  @P0 IADD3.X R6, P5, PT, R39, R6, RZ, P5, !PT ;  /* 0x0000000627060210 */ /* 0x000fc80002fbe4ff */
[----:B------:R-:W-:Y:S02]  /*2d10*/  @P0 IADD3.X R29, PT, PT, R16, R29, RZ, P5, !PT ;  /* 0x0000001d101d0210 */ /* 0x000fe40002ffe4ff */
[----:B--2---:R-:W-:-:S04]  /*2d20*/  IADD3 R3, P1, PT, R10, R23, RZ ;  /* 0x000000170a037210 */ /* 0x004fc80007f3e0ff */
[----:B------:R-:W-:-:S04]  /*2d30*/  IADD3.X R35, P1, PT, R36, R35, RZ, P1, !PT ;  /* 0x0000002324237210 */ /* 0x000fc80000f3e4ff */
[----:B------:R-:W-:Y:S02]  /*2d40*/  IADD3.X R33, P1, PT, R33, R32, RZ, P1, !PT ;  /* 0x0000002021217210 */ /* 0x000fe40000f3e4ff */
[----:B------:R-:W-:-:S04]  /*2d50*/  IADD3.X R13, P3, PT, R26, ~R13, RZ, P3, !PT ;  /* 0x8000000d1a0d7210 */ /* 0x000fc80001f7e4ff */
[----:B------:R-:W-:Y:S02]  /*2d60*/  IADD3.X R34, P3, PT, ~R34, R27, RZ, P3, !PT ;  /* 0x0000001b22227210 */ /* 0x000fe40001f7e5ff */
[----:B------:R-:W-:Y:S02]  /*2d70*/  IADD3.X R13, P4, PT, R13, ~R30, RZ, P4, !PT ;  /* 0x8000001e0d0d7210 */ /* 0x000fe4000279e4ff */
[----:B------:R-:W-:Y:S02]  /*2d80*/  IADD3.X R31, P3, PT, ~R31, R43, RZ, P3, !PT ;  /* 0x0000002b1f1f7210 */ /* 0x000fe40001f7e5ff */
[----:B------:R-:W-:Y:S02]  /*2d90*/  IADD3.X R34, P4, PT, R34, ~R23, RZ, P4, !PT ;  /* 0x8000001722227210 */ /* 0x000fe4000279e4ff */
[----:B------:R-:W-:Y:S02]  /*2da0*/  IADD3.X R13, P1, PT, R13, R22, RZ, P1, !PT ;  /* 0x000000160d0d7210 */ /* 0x000fe40000f3e4ff */
[----:B------:R-:W-:-:S02]  /*2db0*/  IADD3.X R31, P4, PT, R31, ~R20, RZ, P4, !PT ;  /* 0x800000141f1f7210 */ /* 0x000fc4000279e4ff */
[----:B------:R-:W-:-:S04]  /*2dc0*/  IADD3.X R17, P1, PT, R34, R17, RZ, P1, !PT ;  /* 0x0000001122117210 */ /* 0x000fc80000f3e4ff */
[----:B------:R-:W-:Y:S02]  /*2dd0*/  IADD3.X R31, P0, PT, R31, R8, RZ, P1, !PT ;  /* 0x000000081f1f7210 */ /* 0x000fe40000f1e4ff */
[----:B------:R-:W-:Y:S01]  /*2de0*/  IADD3.X R24, P3, PT, ~R24, R6, RZ, P3, !PT ;  /* 0x0000000618187210 */ /* 0x000fe20001f7e5ff */
[----:B------:R-:W-:-:S03]  /*2df0*/  IMAD.X R14, RZ, RZ, R14, P2 ;  /* 0x000000ffff0e7224 */ /* 0x000fc600010e060e */
[----:B------:R-:W-:-:S04]  /*2e00*/  IADD3.X R24, P4, PT, R24, ~R21, RZ, P4, !PT ;  /* 0x8000001518187210 */ /* 0x000fc8000279e4ff */
[----:B------:R-:W-:Y:S02]  /*2e10*/  IADD3.X R15, PT, PT, ~R15, R29, ~R14, P4, P3 ;  /* 0x0000001d0f0f7210 */ /* 0x000fe400027e6d0e */
[----:B------:R-:W-:-:S04]  /*2e20*/  IADD3.X R11, P0, PT, R24, R11, RZ, P0, !PT ;  /* 0x0000000b180b7210 */ /* 0x000fc8000071e4ff */
[----:B------:R-:W-:Y:S01]  /*2e30*/  IADD3.X R15, P0, PT, R15, R12, RZ, P0, !PT ;  /* 0x0000000c0f0f7210 */ /* 0x000fe2000071e4ff */
[----:B------:R0:W-:Y:S04]  /*2e40*/  STG.E desc[UR6][R18.64+0x3c], R14 ;  /* 0x00003c0e12007986 */ /* 0x0001e8000c101906 */
[----:B------:R0:W-:Y:S04]  /*2e50*/  STG.E desc[UR6][R18.64+0x10], R3 ;  /* 0x0000100312007986 */ /* 0x0001e8000c101906 */
[----:B------:R0:W-:Y:S04]  /*2e60*/  STG.E desc[UR6][R18.64+0x14], R35 ;  /* 0x0000142312007986 */ /* 0x0001e8000c101906 */
[----:B------:R0:W-:Y:S04]  /*2e70*/  STG.E desc[UR6][R18.64+0x18], R33 ;  /* 0x0000182112007986 */ /* 0x0001e8000c101906 */
[----:B------:R0:W-:Y:S04]  /*2e80*/  STG.E desc[UR6][R18.64+0x1c], R13 ;  /* 0x00001c0d12007986 */ /* 0x0001e8000c101906 */
[----:B------:R0:W-:Y:S04]  /*2e90*/  STG.E desc[UR6][R18.64+0x20], R17 ;  /* 0x0000201112007986 */ /* 0x0001e8000c101906 */
[----:B------:R0:W-:Y:S04]  /*2ea0*/  STG.E desc[UR6][R18.64+0x24], R31 ;  /* 0x0000241f12007986 */ /* 0x0001e8000c101906 */
[----:B------:R0:W-:Y:S04]  /*2eb0*/  STG.E desc[UR6][R18.64+0x28], R11 ;  /* 0x0000280b12007986 */ /* 0x0001e8000c101906 */
[----:B------:R0:W-:Y:S01]  /*2ec0*/  STG.E desc[UR6][R18.64+0x2c], R15 ;  /* 0x00002c0f12007986 */ /* 0x0001e2000c101906 */
[----:B------:R-:W-:Y:S05]  /*2ed0*/  @!P0 EXIT ;  /* 0x000000000000894d */ /* 0x000fea0003800000 */
[----:B------:R-:W0:Y:S02]  /*2ee0*/  LDG.E R0, desc[UR6][R18.64+0x30] ;  /* 0x0000300612007981 */ /* 0x000e24000c1e1900 */
[----:B0-----:R-:W-:-:S05]  /*2ef0*/  IADD3.X R3, PT, PT, RZ, R0, RZ, PT, !PT ;  /* 0x00000000ff037210 */ /* 0x001fca0003ffe4ff */
[----:B------:R-:W-:Y:S01]  /*2f00*/  STG.E desc[UR6][R18.64+0x30], R3 ;  /* 0x0000300312007986 */ /* 0x000fe2000c101906 */
[----:B------:R-:W-:Y:S05]  /*2f10*/  EXIT ;  /* 0x000000000000794d */ /* 0x000fea0003800000 */
.L_x_2:
[----:B------:R-:W-:-:S00]  /*2f20*/  BRA `(.L_x_2) ;  /* 0xfffffffc00fc7947 */ /* 0x000fc0000383ffff */
[----:B------:R-:W-:-:S00]  /*2f30*/  NOP ;  /* 0x0000000000007918 */ /* 0x000fc00000000000 */
        /* <DEDUP_REMOVED lines=12> */
.L_x_4:


//--------------------- .text._Z17multVectorsKernelILi1EEvP6bigintPKS0_P11bigint_widem --------------------------
	.section	.text._Z17multVectorsKernelILi1EEvP6bigintPKS0_P11bigint_widem,"ax",@progbits
	.align	128
        .global         _Z17multVectorsKernelILi1EEvP6bigintPKS0_P11bigint_widem
        .type           _Z17multVectorsKernelILi1EEvP6bigintPKS0_P11bigint_widem,@function
        .size           _Z17multVectorsKernelILi1EEvP6bigintPKS0_P11bigint_widem,(.L_x_5 - _Z17multVectorsKernelILi1EEvP6bigintPKS0_P11bigint_widem)
        .other          _Z17multVectorsKernelILi1EEvP6bigintPKS0_P11bigint_widem,@"STO_CUDA_ENTRY STV_DEFAULT"
_Z17multVectorsKernelILi1EEvP6bigintPKS0_P11bigint_widem:
.text._Z17multVectorsKernelILi1EEvP6bigintPKS0_P11bigint_widem:
        /* <DEDUP_REMOVED lines=13> */
[----:B------:R-:W1:Y:S01]  /*00d0*/  LDCU.64 UR4, c[0x0][0x358] ;  /* 0x00006b00ff0477ac */ /* 0x000e620008000a00 */
[----:B------:R-:W2:Y:S02]  /*00e0*/  LDCU.64 UR6, c[0x0][0x390] ;  /* 0x00007200ff0677ac */ /* 0x000ea40008000a00 */
[C---:B0-----:R-:W-:Y:S02]  /*00f0*/  IADD3 R2, P0, PT, R6.reuse, UR8, RZ ;  /* 0x0000000806027c10 */ /* 0x041fe4000ff1e0ff */
[----:B------:R-:W-:Y:S02]  /*0100*/  IADD3 R6, P1, PT, R6, UR10, RZ ;  /* 0x0000000a06067c10 */ /* 0x000fe4000ff3e0ff */
[----:B------:R-:W-:-:S02]  /*0110*/  IADD3.X R3, PT, PT, R4, UR9, RZ, P0, !PT ;  /* 0x0000000904037c10 */ /* 0x000fc400087fe4ff */
[----:B------:R-:W-:-:S03]  /*0120*/  IADD3.X R7, PT, PT, R4, UR11, RZ, P1, !PT ;  /* 0x0000000b04077c10 */ /* 0x000fc60008ffe4ff */
[----:B-1----:R-:W3:Y:S04]  /*0130*/  LDG.E.128 R8, desc[UR4][R2.64] ;  /* 0x0000000402087981 */ /* 0x002ee8000c1e1d00 */
[----:B------:R-:W3:Y:S04]  /*0140*/  LDG.E.128 R12, desc[UR4][R6.64] ;  /* 0x00000004060c7981 */ /* 0x000ee8000c1e1d00 */
[----:B------:R-:W4:Y:S04]  /*0150*/  LDG.E.128 R20, desc[UR4][R2.64+0x10] ;  /* 0x0000100402147981 */ /* 0x000f28000c1e1d00 */
[----:B------:R-:W4:Y:S01]  /*0160*/  LDG.E.128 R16, desc[UR4][R6.64+0x10] ;  /* 0x0000100406107981 */ /* 0x000f22000c1e1d00 */
[----:B--2---:R-:W-:-:S04]  /*0170*/  LEA R30, P0, R0, UR6, 0x6 ;  /* 0x00000006001e7c11 */ /* 0x004fc8000f8030ff */
[----:B------:R-:W-:Y:S01]  /*0180*/  LEA.HI.X R31, R0, UR7, R5, 0x6, P0 ;  /* 0x00000007001f7c11 */ /* 0x000fe200080f3405 */
[----:B---3--:R-:W-:-:S05]  /*0190*/  IMAD.WIDE.U32 R26, R10, R12, RZ ;  /* 0x0000000c0a1a7225 */ /* 0x008fca00078e00ff */
[----:B------:R-:W-:Y:S04]  /*01a0*/  STG.E desc[UR4][R30.64+0xc], R27 ;  /* 0x00000c1b1e007986 */ /* 0x000fe8000c101904 */
[----:B------:R-:W2:Y:S01]  /*01b0*/  LDG.E R0, desc[UR4][R30.64+0xc] ;  /* 0x00000c041e007981 */ /* 0x000ea2000c1e1900 */
[----:B----4-:R-:W-:-:S05]  /*01c0*/  IMAD.WIDE.U32 R24, R22, R16, RZ ;  /* 0x0000001016187225 */ /* 0x010fca00078e00ff */
[----:B------:R-:W-:Y:S04]  /*01d0*/  STG.E desc[UR4][R30.64+0x2c], R25 ;  /* 0x00002c191e007986 */ /* 0x000fe8000c101904 */
[----:B------:R-:W3:Y:S01]  /*01e0*/  LDG.E R4, desc[UR4][R30.64+0x2c] ;  /* 0x00002c041e047981 */ /* 0x000ee2000c1e1900 */
[CC--:B------:R-:W-:Y:S02]  /*01f0*/  IMAD R5, R9.reuse, R13.reuse, RZ ;  /* 0x0000000d09057224 */ /* 0x0c0fe400078e02ff */
[----:B------:R-:W-:Y:S01]  /*0200*/  IMAD.HI.U32 R7, R9, R13, RZ ;  /* 0x0000000d09077227 */ /* 0x000fe200078e00ff */
[----:B------:R0:W-:Y:S02]  /*0210*/  STG.E desc[UR4][R30.64+0x8], R26 ;  /* 0x0000081a1e007986 */ /* 0x0001e4000c101904 */
[----:B------:R-:W-:Y:S01]  /*0220*/  IADD3 R5, P0, PT, R5, R26, RZ ;  /* 0x0000001a05057210 */ /* 0x000fe20007f1e0ff */
[----:B------:R-:W-:-:S04]  /*0230*/  IMAD.WIDE.U32 R40, R9, R12, RZ ;  /* 0x0000000c09287225 */ /* 0x000fc800078e00ff */
[----:B------:R1:W-:Y:S04]  /*0240*/  STG.E desc[UR4][R30.64+0x8], R5 ;  /* 0x000008051e007986 */ /* 0x0003e8000c101904 */
[----:B------:R-:W4:Y:S01]  /*0250*/  LDG.E R3, desc[UR4][R30.64+0x8] ;  /* 0x000008041e037981 */ /* 0x000f22000c1e1900 */
[----:B------:R-:W-:-:S04]  /*0260*/  IMAD.WIDE.U32 R28, R11, R12, RZ ;  /* 0x0000000c0b1c7225 */ /* 0x000fc800078e00ff */
[CC--:B------:R-:W-:Y:S02]  /*0270*/  IMAD R35, R21.reuse, R17.reuse, RZ ;  /* 0x0000001115237224 */ /* 0x0c0fe400078e02ff */
[----:B------:R-:W-:-:S04]  /*0280*/  IMAD.HI.U32 R37, R21, R17, RZ ;  /* 0x0000001115257227 */ /* 0x000fc800078e00ff */
[-C--:B0-----:R-:W-:Y:S01]  /*0290*/  IMAD.WIDE.U32 R26, R21, R16.reuse, RZ ;  /* 0x00000010151a7225 */ /* 0x081fe200078e00ff */
[----:B------:R-:W-:Y:S03]  /*02a0*/  STG.E desc[UR4][R30.64+0x28], R24 ;  /* 0x000028181e007986 */ /* 0x000fe6000c101904 */
[----:B------:R-:W-:Y:S01]  /*02b0*/  IMAD.WIDE.U32 R42, R23, R16, RZ ;  /* 0x00000010172a7225 */ /* 0x000fe200078e00ff */
[----:B--2---:R-:W-:-:S05]  /*02c0*/  IADD3.X R7, P0, PT, R7, R0, RZ, P0, !PT ;  /* 0x0000000007077210 */ /* 0x004fca000071e4ff */
[-C--:B------:R-:W-:Y:S01]  /*02d0*/  IMAD.WIDE.U32.X R32, R11, R13.reuse, RZ, P0 ;  /* 0x0000000d0b207225 */ /* 0x080fe200000e04ff */
[----:B------:R-:W-:Y:S04]  /*02e0*/  STG.E desc[UR4][R30.64+0xc], R7 ;  /* 0x00000c071e007986 */ /* 0x000fe8000c101904 */
[----:B------:R-:W2:Y:S01]  /*02f0*/  LDG.E R0, desc[UR4][R30.64+0xc] ;  /* 0x00000c041e007981 */ /* 0x000ea2000c1e1900 */
[----:B------:R-:W-:-:S03]  /*0300*/  IMAD.WIDE.U32 R40, P0, R8, R13, R40 ;  /* 0x0000000d08287225 */ /* 0x000fc60007800028 */
[----:B------:R-:W-:Y:S01]  /*0310*/  STG.E desc[UR4][R30.64+0x10], R32 ;  /* 0x000010201e007986 */ /* 0x000fe2000c101904 */
[----:B------:R-:W-:-:S03]  /*0320*/  IMAD.WIDE.U32.X R28, P0, R10, R13, R28, P0 ;  /* 0x0000000d0a1c7225 */ /* 0x000fc6000000041c */
[----:B------:R-:W5:Y:S01]  /*0330*/  LDG.E R2, desc[UR4][R30.64+0x10] ;  /* 0x000010041e027981 */ /* 0x000f62000c1e1900 */
[----:B-1----:R-:W-:-:S03]  /*0340*/  IMAD.X R5, RZ, RZ, R33, P0 ;  /* 0x000000ffff057224 */ /* 0x002fc600000e0621 */
[----:B------:R-:W-:Y:S04]  /*0350*/  STG.E desc[UR4][R30.64+0x14], R33 ;  /* 0x000014211e007986 */ /* 0x000fe8000c101904 */
[----:B------:R0:W-:Y:S04]  /*0360*/  STG.E desc[UR4][R30.64+0x14], R5 ;  /* 0x000014051e007986 */ /* 0x0001e8000c101904 */
[----:B------:R-:W5:Y:S01]  /*0370*/  LDG.E R6, desc[UR4][R30.64+0x14] ;  /* 0x000014041e067981 */ /* 0x000f62000c1e1900 */
[----:B------:R-:W-:-:S04]  /*0380*/  IADD3 R35, P0, PT, R35, R24, RZ ;  /* 0x0000001823237210 */ /* 0x000fc80007f1e0ff */
[----:B---3--:R-:W-:Y:S01]  /*0390*/  IADD3.X R37, P0, PT, R37, R4, RZ, P0, !PT ;  /* 0x0000000425257210 */ /* 0x008fe2000071e4ff */
[----:B------:R-:W-:Y:S04]  /*03a0*/  STG.E desc[UR4][R30.64+0x28], R35 ;  /* 0x000028231e007986 */ /* 0x000fe8000c101904 */
[-C--:B0-----:R-:W-:Y:S01]  /*03b0*/  IMAD.WIDE.U32.X R4, R23, R17.reuse, RZ, P0 ;  /* 0x0000001117047225 */ /* 0x081fe200000e04ff */
[----:B------:R-:W3:Y:S03]  /*03c0*/  LDG.E R34, desc[UR4][R30.64+0x28] ;  /* 0x000028041e227981 */ /* 0x000ee6000c1e1900 */
[-C--:B------:R-:W-:Y:S01]  /*03d0*/  IMAD.WIDE.U32 R32, P0, R20, R17.reuse, R26 ;  /* 0x0000001114207225 */ /* 0x080fe2000780001a */
[----:B------:R0:W-:Y:S03]  /*03e0*/  STG.E desc[UR4][R30.64+0x2c], R37 ;  /* 0x00002c251e007986 */ /* 0x0001e6000c101904 */
[----:B------:R-:W-:Y:S01]  /*03f0*/  IMAD.WIDE.U32.X R42, P0, R22, R17, R42, P0 ;  /* 0x00000011162a7225 */ /* 0x000fe2000000042a */
[----:B------:R-:W3:Y:S03]  /*0400*/  LDG.E R7, desc[UR4][R30.64+0x2c] ;  /* 0x00002c041e077981 */ /* 0x000ee6000c1e1900 */
[----:B------:R-:W-:Y:S01]  /*0410*/  IMAD.X R39, RZ, RZ, R5, P0 ;  /* 0x000000ffff277224 */ /* 0x000fe200000e0605 */
[----:B------:R-:W-:Y:S04]  /*0420*/  STG.E desc[UR4][R30.64+0x30], R4 ;  /* 0x000030041e007986 */ /* 0x000fe8000c101904 */
[----:B------:R-:W3:Y:S04]  /*0430*/  LDG.E R25, desc[UR4][R30.64+0x30] ;  /* 0x000030041e197981 */ /* 0x000ee8000c1e1900 */
[----:B------:R1:W-:Y:S04]  /*0440*/  STG.E desc[UR4][R30.64+0x34], R5 ;  /* 0x000034051e007986 */ /* 0x0003e8000c101904 */
[----:B------:R1:W-:Y:S04]  /*0450*/  STG.E desc[UR4][R30.64+0x34], R39 ;  /* 0x000034271e007986 */ /* 0x0003e8000c101904 */
[----:B------:R-:W3:Y:S01]  /*0460*/  LDG.E R27, desc[UR4][R30.64+0x34] ;  /* 0x000034041e1b7981 */ /* 0x000ee2000c1e1900 */
[----:B------:R-:W-:-:S02]  /*0470*/  IMAD R24, R8, R14, RZ ;  /* 0x0000000e08187224 */ /* 0x000fc400078e02ff */
[----:B0-----:R-:W-:-:S03]  /*0480*/  IMAD.HI.U32 R37, R8, R14, RZ ;  /* 0x0000000e08257227 */ /* 0x001fc600078e00ff */
[----:B----4-:R-:W-:Y:S01]  /*0490*/  IADD3 R35, P0, PT, R24, R3, RZ ;  /* 0x0000000318237210 */ /* 0x010fe20007f1e0ff */
[CC--:B------:R-:W-:Y:S02]  /*04a0*/  IMAD R3, R10.reuse, R14.reuse, RZ ;  /* 0x0000000e0a037224 */ /* 0x0c0fe400078e02ff */
[----:B-1----:R-:W-:-:S04]  /*04b0*/  IMAD.HI.U32 R5, R10, R14, RZ ;  /* 0x0000000e0a057227 */ /* 0x002fc800078e00ff */
[----:B------:R-:W-:Y:S01]  /*04c0*/  IMAD R39, R20, R18, RZ ;  /* 0x0000001214277224 */ /* 0x000fe200078e02ff */
[----:B------:R-:W-:Y:S01]  /*04d0*/  STG.E desc[UR4][R30.64+0x8], R35 ;  /* 0x000008231e007986 */ /* 0x000fe2000c101904 */
[----:B--2---:R-:W-:-:S04]  /*04e0*/  IADD3.X R37, P0, PT, R37, R0, RZ, P0, !PT ;  /* 0x0000000025257210 */ /* 0x004fc8000071e4ff */
[----:B-----5:R-:W-:-:S05]  /*04f0*/  IADD3.X R3, P0, PT, R3, R2, RZ, P0, !PT ;  /* 0x0000000203037210 */ /* 0x020fca000071e4ff */
[----:B------:R-:W-:Y:S04]  /*0500*/  STG.E desc[UR4][R30.64+0x10], R3 ;  /* 0x000010031e007986 */ /* 0x000fe8000c101904 */
[----:B------:R-:W2:Y:S01]  /*0510*/  LDG.E R26, desc[UR4][R30.64+0x10] ;  /* 0x000010041e1a7981 */ /* 0x000ea2000c1e1900 */
[----:B------:R-:W-:-:S05]  /*0520*/  IADD3.X R5, P0, PT, R5, R6, RZ, P0, !PT ;  /* 0x0000000605057210 */ /* 0x000fca000071e4ff */
[----:B------:R0:W-:Y:S04]  /*0530*/  STG.E desc[UR4][R30.64+0x14], R5 ;  /* 0x000014051e007986 */ /* 0x0001e8000c101904 */
[----:B------:R-:W4:Y:S01]  /*0540*/  LDG.E R4, desc[UR4][R30.64+0x14] ;  /* 0x000014041e047981 */ /* 0x000f22000c1e1900 */
[----:B------:R-:W-:Y:S01]  /*0550*/  IMAD.HI.U32 R2, R20, R18, RZ ;  /* 0x0000001214027227 */ /* 0x000fe200078e00ff */
[----:B---3--:R-:W-:-:S03]  /*0560*/  IADD3 R34, P1, PT, R39, R34, RZ ;  /* 0x0000002227227210 */ /* 0x008fc60007f3e0ff */
[----:B------:R-:W-:Y:S01]  /*0570*/  IMAD R0, R22, R18, RZ ;  /* 0x0000001216007224 */ /* 0x000fe200078e02ff */
[----:B------:R-:W-:Y:S01]  /*0580*/  IADD3.X R2, P1, PT, R2, R7, RZ, P1, !PT ;  /* 0x0000000702027210 */ /* 0x000fe20000f3e4ff */
[----:B------:R-:W-:-:S03]  /*0590*/  IMAD.WIDE.U32 R38, R8, R12, RZ ;  /* 0x0000000c08267225 */ /* 0x000fc600078e00ff */
[----:B------:R-:W-:Y:S01]  /*05a0*/  IADD3.X R25, P1, PT, R0, R25, RZ, P1, !PT ;  /* 0x0000001900197210 */ /* 0x000fe20000f3e4ff */
[----:B------:R-:W-:-:S04]  /*05b0*/  IMAD.HI.U32 R0, R22, R18, RZ ;  /* 0x0000001216007227 */ /* 0x000fc800078e00ff */
[----:B------:R-:W-:Y:S04]  /*05c0*/  STG.E desc[UR4][R30.64+0x30], R25 ;  /* 0x000030191e007986 */ /* 0x000fe8000c101904 */
[----:B------:R-:W3:Y:S01]  /*05d0*/  LDG.E R24, desc[UR4][R30.64+0x30] ;  /* 0x000030041e187981 */ /* 0x000ee2000c1e1900 */
[----:B0-----:R-:W-:-:S03]  /*05e0*/  IADD3.X R5, P3, PT, R0, R27, RZ, P1, !PT ;  /* 0x0000001b00057210 */ /* 0x001fc60000f7e4ff */
[----:B------:R-:W-:Y:S04]  /*05f0*/  STG.E desc[UR4][R30.64+0x4], R39 ;  /* 0x000004271e007986 */ /* 0x000fe8000c101904 */
[----:B------:R0:W-:Y:S04]  /*0600*/  STG.E desc[UR4][R30.64+0x34], R5 ;  /* 0x000034051e007986 */ /* 0x0001e8000c101904 */
[----:B------:R-:W5:Y:S04]  /*0610*/  LDG.E R0, desc[UR4][R30.64+0x34] ;  /* 0x000034041e007981 */ /* 0x000f68000c1e1900 */
[----:B------:R-:W5:Y:S04]  /*0620*/  LDG.E R3, desc[UR4][R30.64+0x4] ;  /* 0x000004041e037981 */ /* 0x000f68000c1e1900 */
[----:B------:R-:W5:Y:S01]  /*0630*/  LDG.E R27, desc[UR4][R30.64+0x8] ;  /* 0x000008041e1b7981 */ /* 0x000f62000c1e1900 */
[----:B------:R-:W-:-:S03]  /*0640*/  IMAD R7, R9, R15, RZ ;  /* 0x0000000f09077224 */ /* 0x000fc600078e02ff */
[----:B------:R1:W-:Y:S04]  /*0650*/  STG.E desc[UR4][R30.64+0xc], R37 ;  /* 0x00000c251e007986 */ /* 0x0003e8000c101904 */
[----:B------:R-:W5:Y:S01]  /*0660*/  LDG.E R45, desc[UR4][R30.64+0xc] ;  /* 0x00000c041e2d7981 */ /* 0x000f62000c1e1900 */
[----:B0-----:R-:W-:-:S04]  /*0670*/  IMAD.HI.U32 R5, R9, R15, RZ ;  /* 0x0000000f09057227 */ /* 0x001fc800078e00ff */
[----:B-1----:R-:W-:-:S05]  /*0680*/  IMAD.WIDE.U32 R36, R20, R16, RZ ;  /* 0x0000001014247225 */ /* 0x002fca00078e00ff */
[----:B------:R-:W-:Y:S04]  /*0690*/  STG.E desc[UR4][R30.64+0x20], R36 ;  /* 0x000020241e007986 */ /* 0x000fe8000c101904 */
[----:B------:R-:W-:Y:S04]  /*06a0*/  STG.E desc[UR4][R30.64+0x24], R37 ;  /* 0x000024251e007986 */ /* 0x000fe8000c101904 */
[----:B------:R0:W-:Y:S04]  /*06b0*/  STG.E desc[UR4][R30.64], R38 ;  /* 0x000000261e007986 */ /* 0x0001e8000c101904 */
[----:B------:R-:W-:Y:S01]  /*06c0*/  STG.E desc[UR4][R30.64+0x28], R34 ;  /* 0x000028221e007986 */ /* 0x000fe2000c101904 */
[----:B0-----:R-:W-:-:S03]  /*06d0*/  IMAD R38, R21, R19, RZ ;  /* 0x0000001315267224 */ /* 0x001fc600078e02ff */
[----:B------:R-:W-:Y:S01]  /*06e0*/  STG.E desc[UR4][R30.64+0x2c], R2 ;  /* 0x00002c021e007986 */ /* 0x000fe2000c101904 */
[----:B--2---:R-:W-:-:S05]  /*06f0*/  IADD3 R7, P1, PT, R7, R26, RZ ;  /* 0x0000001a07077210 */ /* 0x004fca0007f3e0ff */
[----:B------:R-:W-:Y:S04]  /*0700*/  STG.E desc[UR4][R30.64+0x10], R7 ;  /* 0x000010071e007986 */ /* 0x000fe8000c101904 */
[----:B------:R-:W2:Y:S01]  /*0710*/  LDG.E R25, desc[UR4][R30.64+0x10] ;  /* 0x000010041e197981 */ /* 0x000ea2000c1e1900 */
[----:B----4-:R-:W-:-:S05]  /*0720*/  IADD3.X R26, P1, PT, R5, R4, RZ, P1, !PT ;  /* 0x00000004051a7210 */ /* 0x010fca0000f3e4ff */
[----:B------:R0:W-:Y:S04]  /*0730*/  STG.E desc[UR4][R30.64+0x14], R26 ;  /* 0x0000141a1e007986 */ /* 0x0001e8000c101904 */
[----:B------:R-:W4:Y:S01]  /*0740*/  LDG.E R39, desc[UR4][R30.64+0x14] ;  /* 0x000014041e277981 */ /* 0x000f22000c1e1900 */
[----:B------:R-:W-:-:S05]  /*0750*/  IMAD.WIDE.U32.X R4, R11, R15, RZ, P1 ;  /* 0x0000000f0b047225 */ /* 0x000fca00008e04ff */
[----:B------:R1:W-:Y:S04]  /*0760*/  STG.E desc[UR4][R30.64+0x18], R4 ;  /* 0x000018041e007986 */ /* 0x0003e8000c101904 */
[----:B------:R-:W4:Y:S01]  /*0770*/  LDG.E R35, desc[UR4][R30.64+0x18] ;  /* 0x000018041e237981 */ /* 0x000f22000c1e1900 */
[----:B------:R-:W-:-:S03]  /*0780*/  IMAD.WIDE.U32 R28, P1, R9, R14, R28 ;  /* 0x0000000e091c7225 */ /* 0x000fc6000782001c */
[----:B0-----:R-:W4:Y:S01]  /*0790*/  LDG.E R26, desc[UR4][R30.64+0x28] ;  /* 0x000028041e1a7981 */ /* 0x001f22000c1e1900 */
[----:B------:R-:W-:-:S04]  /*07a0*/  IMAD.WIDE.U32.X R6, R11, R14, RZ, P1 ;  /* 0x0000000e0b067225 */ /* 0x000fc800008e04ff */
[----:B------:R-:W-:Y:S02]  /*07b0*/  IMAD.X R7, RZ, RZ, R7, P0 ;  /* 0x000000ffff077224 */ /* 0x000fe400000e0607 */
[----:B------:R-:W-:-:S04]  /*07c0*/  IMAD.WIDE.U32 R28, P0, R8, R15, R28 ;  /* 0x0000000f081c7225 */ /* 0x000fc8000780001c */
[----:B------:R-:W-:Y:S01]  /*07d0*/  IMAD.WIDE.U32.X R36, P0, R10, R15, R6, P0 ;  /* 0x0000000f0a247225 */ /* 0x000fe20000000406 */
[----:B------:R0:W-:Y:S03]  /*07e0*/  STG.E desc[UR4][R30.64+0x1c], R5 ;  /* 0x00001c051e007986 */ /* 0x0001e6000c101904 */
[----:B------:R-:W-:Y:S01]  /*07f0*/  IMAD.X R7, RZ, RZ, R5, P0 ;  /* 0x000000ffff077224 */ /* 0x000fe200000e0605 */
[----:B------:R-:W4:Y:S04]  /*0800*/  LDG.E R6, desc[UR4][R30.64+0x24] ;  /* 0x000024041e067981 */ /* 0x000f28000c1e1900 */
[----:B------:R5:W-:Y:S04]  /*0810*/  STG.E desc[UR4][R30.64+0x1c], R7 ;  /* 0x00001c071e007986 */ /* 0x000be8000c101904 */
[----:B-1----:R-:W4:Y:S01]  /*0820*/  LDG.E R4, desc[UR4][R30.64+0x1c] ;  /* 0x00001c041e047981 */ /* 0x002f22000c1e1900 */
[----:B0-----:R-:W-:Y:S01]  /*0830*/  IMAD.HI.U32 R5, R21, R19, RZ ;  /* 0x0000001315057227 */ /* 0x001fe200078e00ff */
[----:B---3--:R-:W-:-:S02]  /*0840*/  IADD3 R38, P0, PT, R38, R24, RZ ;  /* 0x0000001826267210 */ /* 0x008fc40007f1e0ff */
[----:B------:R-:W3:Y:S02]  /*0850*/  LDG.E R24, desc[UR4][R30.64+0x2c] ;  /* 0x00002c041e187981 */ /* 0x000ee4000c1e1900 */
[----:B-----5:R-:W-:Y:S02]  /*0860*/  IADD3.X R44, P1, PT, R5, R0, RZ, P0, !PT ;  /* 0x00000000052c7210 */ /* 0x020fe4000073e4ff */
[----:B------:R-:W-:Y:S01]  /*0870*/  IADD3 R3, P0, PT, R3, R40, RZ ;  /* 0x0000002803037210 */ /* 0x000fe20007f1e0ff */
[----:B------:R-:W-:Y:S03]  /*0880*/  STG.E desc[UR4][R30.64+0x30], R38 ;  /* 0x000030261e007986 */ /* 0x000fe6000c101904 */
[----:B------:R-:W-:Y:S01]  /*0890*/  IADD3.X R27, P0, PT, R27, R41, RZ, P0, !PT ;  /* 0x000000291b1b7210 */ /* 0x000fe2000071e4ff */
[----:B------:R-:W5:Y:S01]  /*08a0*/  LDG.E R7, desc[UR4][R30.64+0x30] ;  /* 0x000030041e077981 */ /* 0x000f62000c1e1900 */
[----:B------:R-:W-:-:S03]  /*08b0*/  IMAD.WIDE.U32.X R40, R23, R19, RZ, P1 ;  /* 0x0000001317287225 */ /* 0x000fc600008e04ff */
[----:B------:R-:W-:Y:S04]  /*08c0*/  STG.E desc[UR4][R30.64+0x34], R44 ;  /* 0x0000342c1e007986 */ /* 0x000fe8000c101904 */
[----:B------:R-:W5:Y:S04]  /*08d0*/  LDG.E R5, desc[UR4][R30.64+0x34] ;  /* 0x000034041e057981 */ /* 0x000f68000c1e1900 */
[----:B------:R0:W-:Y:S04]  /*08e0*/  STG.E desc[UR4][R30.64+0x38], R40 ;  /* 0x000038281e007986 */ /* 0x0001e8000c101904 */
[----:B------:R-:W5:Y:S01]  /*08f0*/  LDG.E R0, desc[UR4][R30.64+0x38] ;  /* 0x000038041e007981 */ /* 0x000f62000c1e1900 */
[----:B------:R-:W-:-:S02]  /*0900*/  IADD3.X R2, P0, PT, R45, R28, RZ, P0, !PT ;  /* 0x0000001c2d027210 */ /* 0x000fc4000071e4ff */
[----:B------:R-:W-:Y:S01]  /*0910*/  IADD3 R34, P4, PT, R12, R16, RZ ;  /* 0x000000100c227210 */ /* 0x000fe20007f9e0ff */
[----:B------:R-:W-:Y:S01]  /*0920*/  IMAD.WIDE.U32 R42, P2, R21, R18, R42 ;  /* 0x00000012152a7225 */ /* 0x000fe2000784002a */
[----:B------:R-:W-:Y:S03]  /*0930*/  STG.E desc[UR4][R30.64+0x3c], R41 ;  /* 0x00003c291e007986 */ /* 0x000fe6000c101904 */
[----:B0-----:R-:W-:Y:S01]  /*0940*/  IMAD.MOV.U32 R40, RZ, RZ, RZ ;  /* 0x000000ffff287224 */ /* 0x001fe200078e00ff */
[----:B------:R-:W-:Y:S04]  /*0950*/  STG.E desc[UR4][R30.64+0x4], R3 ;  /* 0x000004031e007986 */ /* 0x000fe8000c101904 */
[----:B------:R0:W-:Y:S04]  /*0960*/  STG.E desc[UR4][R30.64+0xc], R2 ;  /* 0x00000c021e007986 */ /* 0x0001e8000c101904 */
[----:B------:R1:W-:Y:S04]  /*0970*/  STG.E desc[UR4][R30.64+0x8], R27 ;  /* 0x0000081b1e007986 */ /* 0x0003e8000c101904 */
[----:B0-----:R-:W5:Y:S01]  /*0980*/  LDG.E R2, desc[UR4][R30.64+0x4] ;  /* 0x000004041e027981 */ /* 0x001f62000c1e1900 */
[----:B--2---:R-:W-:-:S02]  /*0990*/  IADD3.X R25, P1, PT, R25, R29, RZ, P0, !PT ;  /* 0x0000001d19197210 */ /* 0x004fc4000073e4ff */
[----:B------:R-:W-:-:S04]  /*09a0*/  IADD3 R28, P0, PT, R8, R20, RZ ;  /* 0x00000014081c7210 */ /* 0x000fc80007f1e0ff */
[----:B------:R-:W-:-:S04]  /*09b0*/  IADD3.X R9, P0, PT, R9, R21, RZ, P0, !PT ;  /* 0x0000001509097210 */ /* 0x000fc8000071e4ff */
[----:B------:R-:W-:Y:S02]  /*09c0*/  IADD3.X R29, P0, PT, R10, R22, RZ, P0, !PT ;  /* 0x000000160a1d7210 */ /* 0x000fe4000071e4ff */
[----:B------:R-:W-:Y:S02]  /*09d0*/  IADD3.X R10, P4, PT, R13, R17, RZ, P4, !PT ;  /* 0x000000110d0a7210 */ /* 0x000fe4000279e4ff */
[----:B----4-:R-:W-:Y:S01]  /*09e0*/  IADD3.X R13, P1, PT, R39, R36, RZ, P1, !PT ;  /* 0x00000024270d7210 */ /* 0x010fe20000f3e4ff */
[-C--:B------:R-:W-:Y:S01]  /*09f0*/  IMAD.WIDE.U32.X R38, R23, R18.reuse, RZ, P2 ;  /* 0x0000001217267225 */ /* 0x080fe200010e04ff */
[----:B------:R-:W-:-:S03]  /*0a00*/  IADD3.X R36, P2, PT, R14, R18, RZ, P4, !PT ;  /* 0x000000120e247210 */ /* 0x000fc6000275e4ff */
[----:B------:R-:W-:-:S04]  /*0a10*/  IMAD.WIDE.U32 R44, R29, R34, RZ ;  /* 0x000000221d2c7225 */ /* 0x000fc800078e00ff */
[C-C-:B------:R-:W-:Y:S02]  /*0a20*/  IMAD.IADD R18, R8.reuse, 0x1, R20.reuse ;  /* 0x0000000108127824 */ /* 0x140fe400078e0214 */
[----:B------:R-:W-:Y:S02]  /*0a30*/  IMAD.X R39, RZ, RZ, R39, P3 ;  /* 0x000000ffff277224 */ /* 0x000fe400018e0627 */
[----:B------:R-:W-:Y:S02]  /*0a40*/  IMAD.IADD R8, R8, 0x1, R20 ;  /* 0x0000000108087824 */ /* 0x000fe400078e0214 */
[----:B------:R-:W-:-:S04]  /*0a50*/  IMAD.WIDE.U32 R20, P3, R20, R19, R42 ;  /* 0x0000001314147225 */ /* 0x000fc8000786002a */
[----:B------:R-:W-:-:S04]  /*0a60*/  IMAD.WIDE.U32 R42, P4, R9, R10, R44 ;  /* 0x0000000a092a7225 */ /* 0x000fc8000788002c */
[----:B------:R-:W-:Y:S01]  /*0a70*/  IMAD.WIDE.U32 R44, R9, R34, RZ ;  /* 0x00000022092c7225 */ /* 0x000fe200078e00ff */
[----:B------:R-:W-:-:S03]  /*0a80*/  IADD3.X R11, P0, PT, R11, R23, RZ, P0, !PT ;  /* 0x000000170b0b7210 */ /* 0x000fc6000071e4ff */
[----:B------:R-:W-:Y:S01]  /*0a90*/  IMAD.WIDE.U32.X R22, P3, R22, R19, R38, P3 ;  /* 0x0000001316167225 */ /* 0x000fe20001860426 */
[----:B------:R-:W-:-:S03]  /*0aa0*/  IADD3.X R35, P1, PT, R35, R37, RZ, P1, !PT ;  /* 0x0000002523237210 */ /* 0x000fc60000f3e4ff */
[----:B------:R-:W-:-:S04]  /*0ab0*/  IMAD.WIDE.U32 R44, P5, R28, R10, R44 ;  /* 0x0000000a1c2c7225 */ /* 0x000fc800078a002c */
[----:B------:R-:W-:Y:S02]  /*0ac0*/  IMAD.X R39, RZ, RZ, R41, P3 ;  /* 0x000000ffff277224 */ /* 0x000fe400018e0629 */
[----:B------:R-:W-:Y:S02]  /*0ad0*/  IMAD.IADD R37, R12, 0x1, R16 ;  /* 0x000000010c257824 */ /* 0x000fe400078e0210 */
[----:B------:R-:W-:Y:S02]  /*0ae0*/  IMAD.MOV.U32 R41, RZ, RZ, R44 ;  /* 0x000000ffff297224 */ /* 0x000fe400078e002c */
[----:B------:R-:W-:-:S04]  /*0af0*/  IMAD.WIDE.U32 R42, P6, R28, R36, R42 ;  /* 0x000000241c2a7225 */ /* 0x000fc800078c002a */
[----:B------:R-:W-:-:S04]  /*0b00*/  IMAD.HI.U32 R28, P3, R18, R37, R40 ;  /* 0x00000025121c7227 */ /* 0x000fc80007860028 */
[----:B------:R-:W-:Y:S01]  /*0b10*/  IMAD.WIDE.U32 R40, R11, R34, RZ ;  /* 0x000000220b287225 */ /* 0x000fe200078e00ff */
[----:B------:R-:W-:Y:S02]  /*0b20*/  IADD3.X R34, P2, PT, R15, R19, RZ, P2, !PT ;  /* 0x000000130f227210 */ /* 0x000fe4000175e4ff */
[----:B------:R-:W-:Y:S01]  /*0b30*/  IADD3.X R19, P3, PT, R45, R42, RZ, P3, !PT ;  /* 0x0000002a2d137210 */ /* 0x000fe20001f7e4ff */
[----:B------:R-:W-:-:S04]  /*0b40*/  IMAD.WIDE.U32.X R44, R11, R10, RZ, P4 ;  /* 0x0000000a0b2c7225 */ /* 0x000fc800020e04ff */
[----:B------:R-:W-:-:S04]  /*0b50*/  IMAD.WIDE.U32.X R14, P5, R29, R10, R40, P5 ;  /* 0x0000000a1d0e7225 */ /* 0x000fc800028a0428 */
[----:B------:R-:W-:Y:S02]  /*0b60*/  IMAD.X R45, RZ, RZ, R45, P5 ;  /* 0x000000ffff2d7224 */ /* 0x000fe400028e062d */
[----:B------:R-:W-:-:S04]  /*0b70*/  IMAD.WIDE.U32 R14, P4, R9, R36, R14 ;  /* 0x00000024090e7225 */ /* 0x000fc8000788000e */
[----:B------:R-:W-:-:S04]  /*0b80*/  IMAD.WIDE.U32.X R44, P6, R29, R36, R44, P6 ;  /* 0x000000241d2c7225 */ /* 0x000fc800030c042c */
[----:B------:R-:W-:-:S04]  /*0b90*/  IMAD.WIDE.U32 R40, P5, R18, R34, R14 ;  /* 0x0000002212287225 */ /* 0x000fc800078a000e */
[----:B------:R-:W-:Y:S02]  /*0ba0*/  IMAD.IADD R38, R12, 0x1, R16 ;  /* 0x000000010c267824 */ /* 0x000fe400078e0210 */
[----:B------:R-:W-:Y:S01]  /*0bb0*/  IMAD.WIDE.U32.X R14, R11, R36, RZ, P4 ;  /* 0x000000240b0e7225 */ /* 0x000fe200020e04ff */
[----:B------:R-:W-:-:S03]  /*0bc0*/  IADD3.X R12, P3, PT, R43, R40, RZ, P3, !PT ;  /* 0x000000282b0c7210 */ /* 0x000fc60001f7e4ff */
[----:B------:R-:W-:-:S04]  /*0bd0*/  IMAD.WIDE.U32 R16, P4, R9, R34, R44 ;  /* 0x0000002209107225 */ /* 0x000fc8000788002c */
[----:B------:R-:W-:Y:S01]  /*0be0*/  IMAD R38, R8, R38, RZ ;  /* 0x0000002608267224 */ /* 0x000fe200078e02ff */
[----:B------:R-:W-:Y:S01]  /*0bf0*/  IADD3.X R8, P3, PT, R16, R41, RZ, P3, !PT ;  /* 0x0000002910087210 */ /* 0x000fe20001f7e4ff */
[----:B------:R-:W-:Y:S01]  /*0c00*/  IMAD.X R41, RZ, RZ, R4, P1 ;  /* 0x000000ffff297224 */ /* 0x000fe200008e0604 */
[----:B------:R-:W-:Y:S01]  /*0c10*/  IADD3 R43, P1, PT, R6, R32, RZ ;  /* 0x00000020062b7210 */ /* 0x000fe20007f3e0ff */
[----:B------:R-:W2:Y:S03]  /*0c20*/  LDG.E R4, desc[UR4][R30.64] ;  /* 0x000000041e047981 */ /* 0x000ea6000c1e1900 */
[----:B------:R-:W-:Y:S01]  /*0c30*/  IADD3.X R45, P1, PT, R26, R33, RZ, P1, !PT ;  /* 0x000000211a2d7210 */ /* 0x000fe20000f3e4ff */
[----:B------:R-:W-:Y:S04]  /*0c40*/  STG.E desc[UR4][R30.64+0x10], R25 ;  /* 0x000010191e007986 */ /* 0x000fe8000c101904 */
[----:B------:R-:W4:Y:S01]  /*0c50*/  LDG.E R33, desc[UR4][R30.64+0x20] ;  /* 0x000020041e217981 */ /* 0x000f22000c1e1900 */
[----:B---3--:R-:W-:-:S03]  /*0c60*/  IADD3.X R24, P1, PT, R24, R20, RZ, P1, !PT ;  /* 0x0000001418187210 */ /* 0x008fc60000f3e4ff */
[----:B------:R0:W-:Y:S04]  /*0c70*/  STG.E desc[UR4][R30.64+0x24], R43 ;  /* 0x0000242b1e007986 */ /* 0x0001e8000c101904 */
[----:B------:R-:W3:Y:S01]  /*0c80*/  LDG.E R3, desc[UR4][R30.64+0x24] ;  /* 0x000024041e037981 */ /* 0x000ee2000c1e1900 */
[----:B-----5:R-:W-:-:S03]  /*0c90*/  IADD3.X R20, P1, PT, R7, R21, RZ, P1, !PT ;  /* 0x0000001507147210 */ /* 0x020fc60000f3e4ff */
[----:B------:R-:W-:Y:S01]  /*0ca0*/  STG.E desc[UR4][R30.64+0x28], R45 ;  /* 0x0000282d1e007986 */ /* 0x000fe2000c101904 */
[----:B-1----:R-:W-:-:S03]  /*0cb0*/  IADD3.X R27, P1, PT, R5, R22, RZ, P1, !PT ;  /* 0x00000016051b7210 */ /* 0x002fc60000f3e4ff */
[----:B------:R-:W5:Y:S04]  /*0cc0*/  LDG.E R6, desc[UR4][R30.64+0x28] ;  /* 0x000028041e067981 */ /* 0x000f68000c1e1900 */
[----:B------:R-:W5:Y:S04]  /*0cd0*/  LDG.E R7, desc[UR4][R30.64+0x10] ;  /* 0x000010041e077981 */ /* 0x000f68000c1e1900 */
[----:B------:R1:W-:Y:S04]  /*0ce0*/  STG.E desc[UR4][R30.64+0x14], R13 ;  /* 0x0000140d1e007986 */ /* 0x0003e8000c101904 */
[----:B------:R-:W-:Y:S01]  /*0cf0*/  STG.E desc[UR4][R30.64+0x2c], R24 ;  /* 0x00002c181e007986 */ /* 0x000fe2000c101904 */
[----:B0-----:R-:W-:-:S03]  /*0d00*/  IADD3.X R43, P1, PT, R0, R23, RZ, P1, !PT ;  /* 0x00000017002b7210 */ /* 0x001fc60000f3e4ff */
[----:B------:R-:W5:Y:S04]  /*0d10*/  LDG.E R5, desc[UR4][R30.64+0x2c] ;  /* 0x00002c041e057981 */ /* 0x000f68000c1e1900 */
[----:B-1----:R-:W5:Y:S04]  /*0d20*/  LDG.E R13, desc[UR4][R30.64+0x8] ;  /* 0x000008041e0d7981 */ /* 0x002f68000c1e1900 */
[----:B------:R-:W5:Y:S04]  /*0d30*/  LDG.E R22, desc[UR4][R30.64+0x14] ;  /* 0x000014041e167981 */ /* 0x000f68000c1e1900 */
[----:B------:R-:W-:Y:S04]  /*0d40*/  STG.E desc[UR4][R30.64+0x18], R35 ;  /* 0x000018231e007986 */ /* 0x000fe8000c101904 */
[----:B------:R0:W-:Y:S04]  /*0d50*/  STG.E desc[UR4][R30.64+0x30], R20 ;  /* 0x000030141e007986 */ /* 0x0001e8000c101904 */
[----:B------:R-:W5:Y:S04]  /*0d60*/  LDG.E R21, desc[UR4][R30.64+0x30] ;  /* 0x000030041e157981 */ /* 0x000f68000c1e1900 */
[----:B------:R-:W5:Y:S04]  /*0d70*/  LDG.E R0, desc[UR4][R30.64+0xc] ;  /* 0x00000c041e007981 */ /* 0x000f68000c1e1900 */
[----:B0-----:R-:W5:Y:S04]  /*0d80*/  LDG.E R20, desc[UR4][R30.64+0x18] ;  /* 0x000018041e147981 */ /* 0x001f68000c1e1900 */
[----:B------:R0:W-:Y:S04]  /*0d90*/  STG.E desc[UR4][R30.64+0x34], R27 ;  /* 0x0000341b1e007986 */ /* 0x0001e8000c101904 */
[----:B------:R1:W-:Y:S04]  /*0da0*/  STG.E desc[UR4][R30.64+0x1c], R41 ;  /* 0x00001c291e007986 */ /* 0x0003e8000c101904 */
[----:B------:R-:W5:Y:S04]  /*0db0*/  LDG.E R16, desc[UR4][R30.64+0x34] ;  /* 0x000034041e107981 */ /* 0x000f68000c1e1900 */
[----:B------:R-:W5:Y:S04]  /*0dc0*/  LDG.E R24, desc[UR4][R30.64+0x1c] ;  /* 0x00001c041e187981 */ /* 0x000f68000c1e1900 */
[----:B------:R0:W-:Y:S04]  /*0dd0*/  STG.E desc[UR4][R30.64+0x38], R43 ;  /* 0x0000382b1e007986 */ /* 0x0001e8000c101904 */
[----:B------:R-:W5:Y:S04]  /*0de0*/  LDG.E R25, desc[UR4][R30.64+0x38] ;  /* 0x000038041e197981 */ /* 0x000f68000c1e1900 */
[----:B------:R-:W5:Y:S04]  /*0df0*/  LDG.E R23, desc[UR4][R30.64+0x14] ;  /* 0x000014041e177981 */ /* 0x000f68000c1e1900 */
[----:B------:R-:W5:Y:S04]  /*0e00*/  LDG.E R32, desc[UR4][R30.64+0x20] ;  /* 0x000020041e207981 */ /* 0x000f68000c1e1900 */
[----:B------:R1:W-:Y:S04]  /*0e10*/  STG.E desc[UR4][R30.64+0x3c], R39 ;  /* 0x00003c271e007986 */ /* 0x0003e8000c101904 */
[----:B0-----:R-:W5:Y:S04]  /*0e20*/  LDG.E R27, desc[UR4][R30.64+0x3c] ;  /* 0x00003c041e1b7981 */ /* 0x001f68000c1e1900 */
[----:B------:R-:W5:Y:S04]  /*0e30*/  LDG.E R35, desc[UR4][R30.64+0x18] ;  /* 0x000018041e237981 */ /* 0x000f68000c1e1900 */
[----:B------:R-:W5:Y:S04]  /*0e40*/  LDG.E R26, desc[UR4][R30.64+0x24] ;  /* 0x000024041e1a7981 */ /* 0x000f68000c1e1900 */
[----:B------:R-:W5:Y:S04]  /*0e50*/  LDG.E R42, desc[UR4][R30.64+0x1c] ;  /* 0x00001c041e2a7981 */ /* 0x000f68000c1e1900 */
[----:B------:R-:W5:Y:S04]  /*0e60*/  LDG.E R40, desc[UR4][R30.64+0x28] ;  /* 0x000028041e287981 */ /* 0x000f68000c1e1900 */
[----:B-1----:R-:W5:Y:S01]  /*0e70*/  LDG.E R41, desc[UR4][R30.64+0x2c] ;  /* 0x00002c041e297981 */ /* 0x002f62000c1e1900 */
[----:B------:R-:W-:-:S02]  /*0e80*/  IMAD.X R15, RZ, RZ, R15, P6 ;  /* 0x000000ffff0f7224 */ /* 0x000fc400030e060f */
[----:B------:R-:W-:Y:S01]  /*0e90*/  IMAD.WIDE.U32.X R14, P5, R29, R34, R14, P5 ;  /* 0x000000221d0e7225 */ /* 0x000fe200028a040e */
[----:B------:R-:W-:-:S03]  /*0ea0*/  @P0 IADD3 R8, P6, PT, R37, R8, RZ ;  /* 0x0000000825080210 */ /* 0x000fc60007fde0ff */
[----:B------:R-:W-:Y:S01]  /*0eb0*/  IMAD.WIDE.U32.X R44, R11, R34, RZ, P4 ;  /* 0x000000220b2c7225 */ /* 0x000fe200020e04ff */
[----:B------:R-:W-:-:S04]  /*0ec0*/  IADD3.X R17, P3, PT, R17, R14, RZ, P3, !PT ;  /* 0x0000000e11117210 */ /* 0x000fc80001f7e4ff */
[----:B------:R-:W-:Y:S02]  /*0ed0*/  IADD3.X R14, P4, PT, R44, R15, RZ, P3, !PT ;  /* 0x0000000f2c0e7210 */ /* 0x000fe40001f9e4ff */
[----:B------:R-:W-:Y:S02]  /*0ee0*/  @P0 IADD3.X R17, P6, PT, R10, R17, RZ, P6, !PT ;  /* 0x000000110a110210 */ /* 0x000fe400037de4ff */
[----:B------:R-:W-:Y:S02]  /*0ef0*/  IADD3.X R45, PT, PT, RZ, RZ, R45, P4, P5 ;  /* 0x000000ffff2d7210 */ /* 0x000fe400027ea42d */
[----:B------:R-:W-:-:S05]  /*0f00*/  @P0 IADD3.X R14, P6, PT, R36, R14, RZ, P6, !PT ;  /* 0x0000000e240e0210 */ /* 0x000fca00037de4ff */
[----:B------:R-:W-:Y:S01]  /*0f10*/  @P0 IMAD.X R45, R34, 0x1, R45, P6 ;  /* 0x00000001222d0824 */ /* 0x000fe200030e062d */
[----:B------:R-:W-:-:S04]  /*0f20*/  @P2 IADD3 R8, P5, PT, R18, R8, RZ ;  /* 0x0000000812082210 */ /* 0x000fc80007fbe0ff */
[----:B------:R-:W-:-:S04]  /*0f30*/  @P2 IADD3.X R17, P5, PT, R9, R17, RZ, P5, !PT ;  /* 0x0000001109112210 */ /* 0x000fc80002fbe4ff */
[----:B------:R-:W-:-:S05]  /*0f40*/  @P2 IADD3.X R14, P5, PT, R29, R14, RZ, P5, !PT ;  /* 0x0000000e1d0e2210 */ /* 0x000fca0002fbe4ff */
[----:B------:R-:W-:Y:S01]  /*0f50*/  @P2 IMAD.X R45, R11, 0x1, R45, P5 ;  /* 0x000000010b2d2824 */ /* 0x000fe200028e062d */
[----:B----4-:R-:W-:-:S04]  /*0f60*/  IADD3 R33, P3, PT, -R33, R38, RZ ;  /* 0x0000002621217210 */ /* 0x010fc80007f7e1ff */
[----:B--2---:R-:W-:Y:S02]  /*0f70*/  IADD3 R4, P4, PT, R33, -R4, RZ ;  /* 0x8000000421047210 */ /* 0x004fe40007f9e0ff */
[----:B---3--:R-:W-:-:S04]  /*0f80*/  IADD3.X R3, P3, PT, R28, ~R3, RZ, P3, !PT ;  /* 0x800000031c037210 */ /* 0x008fc80001f7e4ff */
[----:B------:R-:W-:Y:S02]  /*0f90*/  IADD3.X R15, P4, PT, R3, ~R2, RZ, P4, !PT ;  /* 0x80000002030f7210 */ /* 0x000fe4000279e4ff */
[----:B-----5:R-:W-:Y:S02]  /*0fa0*/  IADD3.X R6, P3, PT, R19, ~R6, RZ, P3, !PT ;  /* 0x8000000613067210 */ /* 0x020fe40001f7e4ff */
[----:B------:R-:W-:Y:S02]  /*0fb0*/  IADD3 R3, P0, PT, R4, R7, RZ ;  /* 0x0000000704037210 */ /* 0x000fe40007f1e0ff */
[----:B------:R-:W-:Y:S02]  /*0fc0*/  IADD3.X R5, P3, PT, R12, ~R5, RZ, P3, !PT ;  /* 0x800000050c057210 */ /* 0x000fe40001f7e4ff */
[----:B------:R-:W-:Y:S02]  /*0fd0*/  IADD3.X R13, P4, PT, R6, ~R13, RZ, P4, !PT ;  /* 0x8000000d060d7210 */ /* 0x000fe4000279e4ff */
[----:B------:R-:W-:-:S02]  /*0fe0*/  IADD3.X R15, P0, PT, R15, R22, RZ, P0, !PT ;  /* 0x000000160f0f7210 */ /* 0x000fc4000071e4ff */
[----:B------:R-:W-:Y:S02]  /*0ff0*/  IADD3.X R8, P3, PT, ~R21, R8, RZ, P3, !PT ;  /* 0x0000000815087210 */ /* 0x000fe40001f7e5ff */
[----:B------:R-:W-:Y:S02]  /*1000*/  IADD3.X R5, P4, PT, R5, ~R0, RZ, P4, !PT ;  /* 0x8000000005057210 */ /* 0x000fe4000279e4ff */
[----:B------:R-:W-:Y:S02]  /*1010*/  IADD3.X R13, P0, PT, R13, R20, RZ, P0, !PT ;  /* 0x000000140d0d7210 */ /* 0x000fe4000071e4ff */
[----:B------:R-:W-:Y:S02]  /*1020*/  IADD3.X R7, P4, PT, R8, ~R7, RZ, P4, !PT ;  /* 0x8000000708077210 */ /* 0x000fe4000279e4ff */
[----:B------:R-:W-:Y:S02]  /*1030*/  IADD3.X R16, P3, PT, ~R16, R17, RZ, P3, !PT ;  /* 0x0000001110107210 */ /* 0x000fe40001f7e5ff */
[----:B------:R-:W-:-:S02]  /*1040*/  IADD3.X R5, P0, PT, R5, R24, RZ, P0, !PT ;  /* 0x0000001805057210 */ /* 0x000fc4000071e4ff */
[----:B------:R-:W-:Y:S02]  /*1050*/  IADD3.X R14, P3, PT, ~R25, R14, RZ, P3, !PT ;  /* 0x0000000e190e7210 */ /* 0x000fe40001f7e5ff */
[----:B------:R-:W-:Y:S02]  /*1060*/  IADD3.X R23, P4, PT, R16, ~R23, RZ, P4, !PT ;  /* 0x8000001710177210 */ /* 0x000fe4000279e4ff */
[----:B------:R-:W-:Y:S01]  /*1070*/  IADD3.X R7, P0, PT, R7, R32, RZ, P0, !PT ;  /* 0x0000002007077210 */ /* 0x000fe2000071e4ff */
[----:B------:R-:W-:Y:S01]  /*1080*/  IMAD.X R27, RZ, RZ, R27, P1 ;  /* 0x000000ffff1b7224 */ /* 0x000fe200008e061b */
[----:B------:R-:W-:Y:S02]  /*1090*/  IADD3.X R35, P4, PT, R14, ~R35, RZ, P4, !PT ;  /* 0x800000230e237210 */ /* 0x000fe4000279e4ff */
[----:B------:R-:W-:Y:S02]  /*10a0*/  IADD3.X R23, P0, PT, R23, R26, RZ, P0, !PT ;  /* 0x0000001a17177210 */ /* 0x000fe4000071e4ff */
[----:B------:R-:W-:-:S02]  /*10b0*/  IADD3.X R42, PT, PT, ~R42, R45, ~R27, P4, P3 ;  /* 0x0000002d2a2a7210 */ /* 0x000fc400027e6d1b */
        /* <DEDUP_REMOVED lines=13> */
[----:B0-----:R-:W-:-:S05]  /*1190*/  IMAD.X R3, RZ, RZ, R0, PT ;  /* 0x000000ffff037224 */ /* 0x001fca00038e0600 */
[----:B------:R-:W-:Y:S01]  /*11a0*/  STG.E desc[UR4][R30.64+0x30], R3 ;  /* 0x000030031e007986 */ /* 0x000fe2000c101904 */
[----:B------:R-:W-:Y:S05]  /*11b0*/  EXIT ;  /* 0x000000000000794d */ /* 0x000fea0003800000 */
.L_x_3:
        /* <DEDUP_REMOVED lines=12> */
.L_x_5:


//--------------------- .nv.shared.reserved.0     --------------------------
	.section	.nv.shared.reserved.0,"aw",@nobits
	.weak		__nv_reservedSMEM_offset_0_alias
	.size		__nv_reservedSMEM_offset_0_alias, 0, 64
	.other		__nv_reservedSMEM_offset_0_alias,@"STO_CUDA_RESERVED_SHARED STV_DEFAULT"
__nv_reservedSMEM_offset_0_alias:
	.zero		0
	.zero		64


//--------------------- .nv.constant0._Z17multVectorsKernelILi500EEvP6bigintPKS0_P11bigint_widem --------------------------
	.section	.nv.constant0._Z17multVectorsKernelILi500EEvP6bigintPKS0_P11bigint_widem,"a",@progbits
	.sectionflags	@""
	.align	4
.nv.constant0._Z17multVectorsKernelILi500EEvP6bigintPKS0_P11bigint_widem:
	.zero		928


//--------------------- .nv.constant0._Z17multVectorsKernelILi1EEvP6bigintPKS0_P11bigint_widem --------------------------
	.section	.nv.constant0._Z17multVectorsKernelILi1EEvP6bigintPKS0_P11bigint_widem,"a",@progbits
	.sectionflags	@""
	.align	4
.nv.constant0._Z17multVectorsKernelILi1EEvP6bigintPKS0_P11bigint_widem:
	.zero		928


//--------------------- SYMBOLS --------------------------

	.type		.nv.reservedSmem.offset0,@object
	.size		.nv.reservedSmem.offset0,0x4
